//
// Generated by NVIDIA NVVM Compiler
//
// Compiler Build ID: CL-36424714
// Cuda compilation tools, release 13.0, V13.0.88
// Based on NVVM 20.0.0
//

.version 9.0
.target sm_100
.address_size 64

	// .globl	_Z26computeAccelerationsKernelPKdS0_S0_S0_PdS1_S1_i

.visible .entry _Z26computeAccelerationsKernelPKdS0_S0_S0_PdS1_S1_i(
	.param .u64 .ptr .align 1 _Z26computeAccelerationsKernelPKdS0_S0_S0_PdS1_S1_i_param_0,
	.param .u64 .ptr .align 1 _Z26computeAccelerationsKernelPKdS0_S0_S0_PdS1_S1_i_param_1,
	.param .u64 .ptr .align 1 _Z26computeAccelerationsKernelPKdS0_S0_S0_PdS1_S1_i_param_2,
	.param .u64 .ptr .align 1 _Z26computeAccelerationsKernelPKdS0_S0_S0_PdS1_S1_i_param_3,
	.param .u64 .ptr .align 1 _Z26computeAccelerationsKernelPKdS0_S0_S0_PdS1_S1_i_param_4,
	.param .u64 .ptr .align 1 _Z26computeAccelerationsKernelPKdS0_S0_S0_PdS1_S1_i_param_5,
	.param .u64 .ptr .align 1 _Z26computeAccelerationsKernelPKdS0_S0_S0_PdS1_S1_i_param_6,
	.param .u32 _Z26computeAccelerationsKernelPKdS0_S0_S0_PdS1_S1_i_param_7
)
{
	.reg .pred 	%p<33>;
	.reg .b32 	%r<45>;
	.reg .b64 	%rd<87>;
	.reg .b64 	%fd<422>;

	ld.param.u64 	%rd40, [_Z26computeAccelerationsKernelPKdS0_S0_S0_PdS1_S1_i_param_0];
	ld.param.u64 	%rd41, [_Z26computeAccelerationsKernelPKdS0_S0_S0_PdS1_S1_i_param_1];
	ld.param.u64 	%rd42, [_Z26computeAccelerationsKernelPKdS0_S0_S0_PdS1_S1_i_param_2];
	ld.param.u64 	%rd43, [_Z26computeAccelerationsKernelPKdS0_S0_S0_PdS1_S1_i_param_3];
	ld.param.u64 	%rd38, [_Z26computeAccelerationsKernelPKdS0_S0_S0_PdS1_S1_i_param_5];
	ld.param.u32 	%r24, [_Z26computeAccelerationsKernelPKdS0_S0_S0_PdS1_S1_i_param_7];
	cvta.to.global.u64 	%rd1, %rd43;
	cvta.to.global.u64 	%rd2, %rd42;
	cvta.to.global.u64 	%rd3, %rd41;
	cvta.to.global.u64 	%rd4, %rd40;
	mov.u32 	%r25, %ctaid.x;
	mov.u32 	%r26, %ntid.x;
	mov.u32 	%r27, %tid.x;
	mad.lo.s32 	%r1, %r25, %r26, %r27;
	setp.ge.s32 	%p1, %r1, %r24;
	@%p1 bra 	$L__BB0_51;
	mul.wide.s32 	%rd44, %r1, 8;
	add.s64 	%rd45, %rd4, %rd44;
	ld.global.f64 	%fd1, [%rd45];
	add.s64 	%rd46, %rd3, %rd44;
	ld.global.f64 	%fd2, [%rd46];
	add.s64 	%rd47, %rd2, %rd44;
	ld.global.f64 	%fd3, [%rd47];
	setp.lt.s32 	%p2, %r1, 1;
	mov.f64 	%fd347, 0d0000000000000000;
	mov.b32 	%r43, 0;
	mov.f64 	%fd348, %fd347;
	mov.f64 	%fd349, %fd347;
	@%p2 bra 	$L__BB0_23;
	min.s32 	%r30, %r1, %r24;
	max.s32 	%r43, %r30, 1;
	setp.lt.s32 	%p3, %r30, 4;
	mov.f64 	%fd349, 0d0000000000000000;
	mov.b32 	%r38, 0;
	mov.f64 	%fd348, %fd349;
	mov.f64 	%fd347, %fd349;
	@%p3 bra 	$L__BB0_13;
	and.b32  	%r31, %r43, 2147483644;
	neg.s32 	%r36, %r31;
	add.s64 	%rd82, %rd4, 16;
	add.s64 	%rd81, %rd3, 16;
	add.s64 	%rd80, %rd2, 16;
	add.s64 	%rd79, %rd1, 16;
	mov.f64 	%fd349, 0d0000000000000000;
$L__BB0_4:
	.pragma "nounroll";
	ld.global.f64 	%fd206, [%rd82+-16];
	sub.f64 	%fd7, %fd206, %fd1;
	ld.global.f64 	%fd207, [%rd81+-16];
	sub.f64 	%fd8, %fd207, %fd2;
	ld.global.f64 	%fd208, [%rd80+-16];
	sub.f64 	%fd9, %fd208, %fd3;
	mul.f64 	%fd209, %fd8, %fd8;
	fma.rn.f64 	%fd210, %fd7, %fd7, %fd209;
	fma.rn.f64 	%fd10, %fd9, %fd9, %fd210;
	sqrt.rn.f64 	%fd11, %fd10;
	setp.lt.f64 	%p4, %fd11, 0d3DDB7CDFD9D7BDBB;
	@%p4 bra 	$L__BB0_6;
	ld.global.f64 	%fd211, [%rd79+-16];
	mul.f64 	%fd212, %fd211, 0d3DD2589EFFED8ACC;
	mul.f64 	%fd213, %fd10, %fd11;
	div.rn.f64 	%fd214, %fd212, %fd213;
	fma.rn.f64 	%fd347, %fd7, %fd214, %fd347;
	fma.rn.f64 	%fd348, %fd8, %fd214, %fd348;
	fma.rn.f64 	%fd349, %fd9, %fd214, %fd349;
$L__BB0_6:
	ld.global.f64 	%fd215, [%rd82+-8];
	sub.f64 	%fd18, %fd215, %fd1;
	ld.global.f64 	%fd216, [%rd81+-8];
	sub.f64 	%fd19, %fd216, %fd2;
	ld.global.f64 	%fd217, [%rd80+-8];
	sub.f64 	%fd20, %fd217, %fd3;
	mul.f64 	%fd218, %fd19, %fd19;
	fma.rn.f64 	%fd219, %fd18, %fd18, %fd218;
	fma.rn.f64 	%fd21, %fd20, %fd20, %fd219;
	sqrt.rn.f64 	%fd22, %fd21;
	setp.lt.f64 	%p5, %fd22, 0d3DDB7CDFD9D7BDBB;
	@%p5 bra 	$L__BB0_8;
	ld.global.f64 	%fd220, [%rd79+-8];
	mul.f64 	%fd221, %fd220, 0d3DD2589EFFED8ACC;
	mul.f64 	%fd222, %fd21, %fd22;
	div.rn.f64 	%fd223, %fd221, %fd222;
	fma.rn.f64 	%fd347, %fd18, %fd223, %fd347;
	fma.rn.f64 	%fd348, %fd19, %fd223, %fd348;
	fma.rn.f64 	%fd349, %fd20, %fd223, %fd349;
$L__BB0_8:
	ld.global.f64 	%fd224, [%rd82];
	sub.f64 	%fd29, %fd224, %fd1;
	ld.global.f64 	%fd225, [%rd81];
	sub.f64 	%fd30, %fd225, %fd2;
	ld.global.f64 	%fd226, [%rd80];
	sub.f64 	%fd31, %fd226, %fd3;
	mul.f64 	%fd227, %fd30, %fd30;
	fma.rn.f64 	%fd228, %fd29, %fd29, %fd227;
	fma.rn.f64 	%fd32, %fd31, %fd31, %fd228;
	sqrt.rn.f64 	%fd33, %fd32;
	setp.lt.f64 	%p6, %fd33, 0d3DDB7CDFD9D7BDBB;
	@%p6 bra 	$L__BB0_10;
	ld.global.f64 	%fd229, [%rd79];
	mul.f64 	%fd230, %fd229, 0d3DD2589EFFED8ACC;
	mul.f64 	%fd231, %fd32, %fd33;
	div.rn.f64 	%fd232, %fd230, %fd231;
	fma.rn.f64 	%fd347, %fd29, %fd232, %fd347;
	fma.rn.f64 	%fd348, %fd30, %fd232, %fd348;
	fma.rn.f64 	%fd349, %fd31, %fd232, %fd349;
$L__BB0_10:
	ld.global.f64 	%fd233, [%rd82+8];
	sub.f64 	%fd40, %fd233, %fd1;
	ld.global.f64 	%fd234, [%rd81+8];
	sub.f64 	%fd41, %fd234, %fd2;
	ld.global.f64 	%fd235, [%rd80+8];
	sub.f64 	%fd42, %fd235, %fd3;
	mul.f64 	%fd236, %fd41, %fd41;
	fma.rn.f64 	%fd237, %fd40, %fd40, %fd236;
	fma.rn.f64 	%fd43, %fd42, %fd42, %fd237;
	sqrt.rn.f64 	%fd44, %fd43;
	setp.lt.f64 	%p7, %fd44, 0d3DDB7CDFD9D7BDBB;
	@%p7 bra 	$L__BB0_12;
	ld.global.f64 	%fd238, [%rd79+8];
	mul.f64 	%fd239, %fd238, 0d3DD2589EFFED8ACC;
	mul.f64 	%fd240, %fd43, %fd44;
	div.rn.f64 	%fd241, %fd239, %fd240;
	fma.rn.f64 	%fd347, %fd40, %fd241, %fd347;
	fma.rn.f64 	%fd348, %fd41, %fd241, %fd348;
	fma.rn.f64 	%fd349, %fd42, %fd241, %fd349;
$L__BB0_12:
	and.b32  	%r38, %r43, 2147483644;
	add.s32 	%r36, %r36, 4;
	add.s64 	%rd82, %rd82, 32;
	add.s64 	%rd81, %rd81, 32;
	add.s64 	%rd80, %rd80, 32;
	add.s64 	%rd79, %rd79, 32;
	setp.ne.s32 	%p8, %r36, 0;
	@%p8 bra 	$L__BB0_4;
$L__BB0_13:
	and.b32  	%r8, %r43, 3;
	setp.eq.s32 	%p9, %r8, 0;
	@%p9 bra 	$L__BB0_23;
	setp.eq.s32 	%p10, %r8, 1;
	@%p10 bra 	$L__BB0_20;
	mul.wide.u32 	%rd48, %r38, 8;
	add.s64 	%rd17, %rd4, %rd48;
	ld.global.f64 	%fd243, [%rd17];
	sub.f64 	%fd57, %fd243, %fd1;
	add.s64 	%rd18, %rd3, %rd48;
	ld.global.f64 	%fd244, [%rd18];
	sub.f64 	%fd58, %fd244, %fd2;
	add.s64 	%rd19, %rd2, %rd48;
	ld.global.f64 	%fd245, [%rd19];
	sub.f64 	%fd59, %fd245, %fd3;
	mul.f64 	%fd246, %fd58, %fd58;
	fma.rn.f64 	%fd247, %fd57, %fd57, %fd246;
	fma.rn.f64 	%fd60, %fd59, %fd59, %fd247;
	sqrt.rn.f64 	%fd61, %fd60;
	setp.lt.f64 	%p11, %fd61, 0d3DDB7CDFD9D7BDBB;
	add.s64 	%rd20, %rd1, %rd48;
	@%p11 bra 	$L__BB0_17;
	ld.global.f64 	%fd248, [%rd20];
	mul.f64 	%fd249, %fd248, 0d3DD2589EFFED8ACC;
	mul.f64 	%fd250, %fd60, %fd61;
	div.rn.f64 	%fd251, %fd249, %fd250;
	fma.rn.f64 	%fd347, %fd57, %fd251, %fd347;
	fma.rn.f64 	%fd348, %fd58, %fd251, %fd348;
	fma.rn.f64 	%fd349, %fd59, %fd251, %fd349;
$L__BB0_17:
	ld.global.f64 	%fd252, [%rd17+8];
	sub.f64 	%fd68, %fd252, %fd1;
	ld.global.f64 	%fd253, [%rd18+8];
	sub.f64 	%fd69, %fd253, %fd2;
	ld.global.f64 	%fd254, [%rd19+8];
	sub.f64 	%fd70, %fd254, %fd3;
	mul.f64 	%fd255, %fd69, %fd69;
	fma.rn.f64 	%fd256, %fd68, %fd68, %fd255;
	fma.rn.f64 	%fd71, %fd70, %fd70, %fd256;
	sqrt.rn.f64 	%fd72, %fd71;
	setp.lt.f64 	%p12, %fd72, 0d3DDB7CDFD9D7BDBB;
	@%p12 bra 	$L__BB0_19;
	ld.global.f64 	%fd257, [%rd20+8];
	mul.f64 	%fd258, %fd257, 0d3DD2589EFFED8ACC;
	mul.f64 	%fd259, %fd71, %fd72;
	div.rn.f64 	%fd260, %fd258, %fd259;
	fma.rn.f64 	%fd347, %fd68, %fd260, %fd347;
	fma.rn.f64 	%fd348, %fd69, %fd260, %fd348;
	fma.rn.f64 	%fd349, %fd70, %fd260, %fd349;
$L__BB0_19:
	add.s32 	%r38, %r38, 2;
$L__BB0_20:
	and.b32  	%r32, %r43, 1;
	setp.eq.b32 	%p13, %r32, 1;
	not.pred 	%p14, %p13;
	@%p14 bra 	$L__BB0_23;
	mul.wide.u32 	%rd49, %r38, 8;
	add.s64 	%rd50, %rd4, %rd49;
	ld.global.f64 	%fd261, [%rd50];
	sub.f64 	%fd85, %fd261, %fd1;
	add.s64 	%rd51, %rd3, %rd49;
	ld.global.f64 	%fd262, [%rd51];
	sub.f64 	%fd86, %fd262, %fd2;
	add.s64 	%rd52, %rd2, %rd49;
	ld.global.f64 	%fd263, [%rd52];
	sub.f64 	%fd87, %fd263, %fd3;
	mul.f64 	%fd264, %fd86, %fd86;
	fma.rn.f64 	%fd265, %fd85, %fd85, %fd264;
	fma.rn.f64 	%fd88, %fd87, %fd87, %fd265;
	sqrt.rn.f64 	%fd89, %fd88;
	setp.lt.f64 	%p15, %fd89, 0d3DDB7CDFD9D7BDBB;
	@%p15 bra 	$L__BB0_23;
	add.s64 	%rd54, %rd1, %rd49;
	ld.global.f64 	%fd266, [%rd54];
	mul.f64 	%fd267, %fd266, 0d3DD2589EFFED8ACC;
	mul.f64 	%fd268, %fd88, %fd89;
	div.rn.f64 	%fd269, %fd267, %fd268;
	fma.rn.f64 	%fd347, %fd85, %fd269, %fd347;
	fma.rn.f64 	%fd348, %fd86, %fd269, %fd348;
	fma.rn.f64 	%fd349, %fd87, %fd269, %fd349;
$L__BB0_23:
	setp.ge.s32 	%p16, %r43, %r24;
	@%p16 bra 	$L__BB0_28;
	setp.eq.s32 	%p17, %r1, %r43;
	@%p17 bra 	$L__BB0_27;
	mul.wide.u32 	%rd55, %r43, 8;
	add.s64 	%rd56, %rd4, %rd55;
	ld.global.f64 	%fd270, [%rd56];
	sub.f64 	%fd96, %fd270, %fd1;
	add.s64 	%rd57, %rd3, %rd55;
	ld.global.f64 	%fd271, [%rd57];
	sub.f64 	%fd97, %fd271, %fd2;
	add.s64 	%rd58, %rd2, %rd55;
	ld.global.f64 	%fd272, [%rd58];
	sub.f64 	%fd98, %fd272, %fd3;
	mul.f64 	%fd273, %fd97, %fd97;
	fma.rn.f64 	%fd274, %fd96, %fd96, %fd273;
	fma.rn.f64 	%fd99, %fd98, %fd98, %fd274;
	sqrt.rn.f64 	%fd100, %fd99;
	setp.lt.f64 	%p18, %fd100, 0d3DDB7CDFD9D7BDBB;
	@%p18 bra 	$L__BB0_27;
	mul.wide.u32 	%rd59, %r43, 8;
	add.s64 	%rd60, %rd1, %rd59;
	ld.global.f64 	%fd275, [%rd60];
	mul.f64 	%fd276, %fd275, 0d3DD2589EFFED8ACC;
	mul.f64 	%fd277, %fd99, %fd100;
	div.rn.f64 	%fd278, %fd276, %fd277;
	fma.rn.f64 	%fd347, %fd96, %fd278, %fd347;
	fma.rn.f64 	%fd348, %fd97, %fd278, %fd348;
	fma.rn.f64 	%fd349, %fd98, %fd278, %fd349;
$L__BB0_27:
	add.s32 	%r43, %r43, 1;
$L__BB0_28:
	setp.ge.s32 	%p19, %r43, %r24;
	@%p19 bra 	$L__BB0_50;
	sub.s32 	%r14, %r24, %r43;
	sub.s32 	%r33, %r43, %r24;
	setp.gt.u32 	%p20, %r33, -4;
	@%p20 bra 	$L__BB0_40;
	and.b32  	%r34, %r14, -4;
	neg.s32 	%r41, %r34;
	mul.wide.u32 	%rd61, %r43, 8;
	add.s64 	%rd62, %rd61, 16;
	add.s64 	%rd86, %rd4, %rd62;
	add.s64 	%rd85, %rd3, %rd62;
	add.s64 	%rd84, %rd1, %rd62;
	add.s64 	%rd83, %rd2, %rd62;
$L__BB0_31:
	.pragma "nounroll";
	ld.global.f64 	%fd280, [%rd86+-16];
	sub.f64 	%fd113, %fd280, %fd1;
	ld.global.f64 	%fd281, [%rd85+-16];
	sub.f64 	%fd114, %fd281, %fd2;
	ld.global.f64 	%fd282, [%rd83+-16];
	sub.f64 	%fd115, %fd282, %fd3;
	mul.f64 	%fd283, %fd114, %fd114;
	fma.rn.f64 	%fd284, %fd113, %fd113, %fd283;
	fma.rn.f64 	%fd116, %fd115, %fd115, %fd284;
	sqrt.rn.f64 	%fd117, %fd116;
	setp.lt.f64 	%p21, %fd117, 0d3DDB7CDFD9D7BDBB;
	@%p21 bra 	$L__BB0_33;
	ld.global.f64 	%fd285, [%rd84+-16];
	mul.f64 	%fd286, %fd285, 0d3DD2589EFFED8ACC;
	mul.f64 	%fd287, %fd116, %fd117;
	div.rn.f64 	%fd288, %fd286, %fd287;
	fma.rn.f64 	%fd347, %fd113, %fd288, %fd347;
	fma.rn.f64 	%fd348, %fd114, %fd288, %fd348;
	fma.rn.f64 	%fd349, %fd115, %fd288, %fd349;
$L__BB0_33:
	ld.global.f64 	%fd289, [%rd86+-8];
	sub.f64 	%fd124, %fd289, %fd1;
	ld.global.f64 	%fd290, [%rd85+-8];
	sub.f64 	%fd125, %fd290, %fd2;
	ld.global.f64 	%fd291, [%rd83+-8];
	sub.f64 	%fd126, %fd291, %fd3;
	mul.f64 	%fd292, %fd125, %fd125;
	fma.rn.f64 	%fd293, %fd124, %fd124, %fd292;
	fma.rn.f64 	%fd127, %fd126, %fd126, %fd293;
	sqrt.rn.f64 	%fd128, %fd127;
	setp.lt.f64 	%p22, %fd128, 0d3DDB7CDFD9D7BDBB;
	@%p22 bra 	$L__BB0_35;
	ld.global.f64 	%fd294, [%rd84+-8];
	mul.f64 	%fd295, %fd294, 0d3DD2589EFFED8ACC;
	mul.f64 	%fd296, %fd127, %fd128;
	div.rn.f64 	%fd297, %fd295, %fd296;
	fma.rn.f64 	%fd347, %fd124, %fd297, %fd347;
	fma.rn.f64 	%fd348, %fd125, %fd297, %fd348;
	fma.rn.f64 	%fd349, %fd126, %fd297, %fd349;
$L__BB0_35:
	ld.global.f64 	%fd298, [%rd86];
	sub.f64 	%fd135, %fd298, %fd1;
	ld.global.f64 	%fd299, [%rd85];
	sub.f64 	%fd136, %fd299, %fd2;
	ld.global.f64 	%fd300, [%rd83];
	sub.f64 	%fd137, %fd300, %fd3;
	mul.f64 	%fd301, %fd136, %fd136;
	fma.rn.f64 	%fd302, %fd135, %fd135, %fd301;
	fma.rn.f64 	%fd138, %fd137, %fd137, %fd302;
	sqrt.rn.f64 	%fd139, %fd138;
	setp.lt.f64 	%p23, %fd139, 0d3DDB7CDFD9D7BDBB;
	@%p23 bra 	$L__BB0_37;
	ld.global.f64 	%fd303, [%rd84];
	mul.f64 	%fd304, %fd303, 0d3DD2589EFFED8ACC;
	mul.f64 	%fd305, %fd138, %fd139;
	div.rn.f64 	%fd306, %fd304, %fd305;
	fma.rn.f64 	%fd347, %fd135, %fd306, %fd347;
	fma.rn.f64 	%fd348, %fd136, %fd306, %fd348;
	fma.rn.f64 	%fd349, %fd137, %fd306, %fd349;
$L__BB0_37:
	ld.global.f64 	%fd307, [%rd86+8];
	sub.f64 	%fd146, %fd307, %fd1;
	ld.global.f64 	%fd308, [%rd85+8];
	sub.f64 	%fd147, %fd308, %fd2;
	ld.global.f64 	%fd309, [%rd83+8];
	sub.f64 	%fd148, %fd309, %fd3;
	mul.f64 	%fd310, %fd147, %fd147;
	fma.rn.f64 	%fd311, %fd146, %fd146, %fd310;
	fma.rn.f64 	%fd149, %fd148, %fd148, %fd311;
	sqrt.rn.f64 	%fd150, %fd149;
	setp.lt.f64 	%p24, %fd150, 0d3DDB7CDFD9D7BDBB;
	@%p24 bra 	$L__BB0_39;
	ld.global.f64 	%fd312, [%rd84+8];
	mul.f64 	%fd313, %fd312, 0d3DD2589EFFED8ACC;
	mul.f64 	%fd314, %fd149, %fd150;
	div.rn.f64 	%fd315, %fd313, %fd314;
	fma.rn.f64 	%fd347, %fd146, %fd315, %fd347;
	fma.rn.f64 	%fd348, %fd147, %fd315, %fd348;
	fma.rn.f64 	%fd349, %fd148, %fd315, %fd349;
$L__BB0_39:
	add.s32 	%r43, %r43, 4;
	add.s32 	%r41, %r41, 4;
	add.s64 	%rd86, %rd86, 32;
	add.s64 	%rd85, %rd85, 32;
	add.s64 	%rd84, %rd84, 32;
	add.s64 	%rd83, %rd83, 32;
	setp.ne.s32 	%p25, %r41, 0;
	@%p25 bra 	$L__BB0_31;
$L__BB0_40:
	and.b32  	%r21, %r14, 3;
	setp.eq.s32 	%p26, %r21, 0;
	@%p26 bra 	$L__BB0_50;
	setp.eq.s32 	%p27, %r21, 1;
	@%p27 bra 	$L__BB0_47;
	mul.wide.u32 	%rd63, %r43, 8;
	add.s64 	%rd33, %rd4, %rd63;
	ld.global.f64 	%fd317, [%rd33];
	sub.f64 	%fd163, %fd317, %fd1;
	add.s64 	%rd34, %rd3, %rd63;
	ld.global.f64 	%fd318, [%rd34];
	sub.f64 	%fd164, %fd318, %fd2;
	add.s64 	%rd35, %rd2, %rd63;
	ld.global.f64 	%fd319, [%rd35];
	sub.f64 	%fd165, %fd319, %fd3;
	mul.f64 	%fd320, %fd164, %fd164;
	fma.rn.f64 	%fd321, %fd163, %fd163, %fd320;
	fma.rn.f64 	%fd166, %fd165, %fd165, %fd321;
	sqrt.rn.f64 	%fd167, %fd166;
	setp.lt.f64 	%p28, %fd167, 0d3DDB7CDFD9D7BDBB;
	add.s64 	%rd36, %rd1, %rd63;
	@%p28 bra 	$L__BB0_44;
	ld.global.f64 	%fd322, [%rd36];
	mul.f64 	%fd323, %fd322, 0d3DD2589EFFED8ACC;
	mul.f64 	%fd324, %fd166, %fd167;
	div.rn.f64 	%fd325, %fd323, %fd324;
	fma.rn.f64 	%fd347, %fd163, %fd325, %fd347;
	fma.rn.f64 	%fd348, %fd164, %fd325, %fd348;
	fma.rn.f64 	%fd349, %fd165, %fd325, %fd349;
$L__BB0_44:
	ld.global.f64 	%fd326, [%rd33+8];
	sub.f64 	%fd174, %fd326, %fd1;
	ld.global.f64 	%fd327, [%rd34+8];
	sub.f64 	%fd175, %fd327, %fd2;
	ld.global.f64 	%fd328, [%rd35+8];
	sub.f64 	%fd176, %fd328, %fd3;
	mul.f64 	%fd329, %fd175, %fd175;
	fma.rn.f64 	%fd330, %fd174, %fd174, %fd329;
	fma.rn.f64 	%fd177, %fd176, %fd176, %fd330;
	sqrt.rn.f64 	%fd178, %fd177;
	setp.lt.f64 	%p29, %fd178, 0d3DDB7CDFD9D7BDBB;
	@%p29 bra 	$L__BB0_46;
	ld.global.f64 	%fd331, [%rd36+8];
	mul.f64 	%fd332, %fd331, 0d3DD2589EFFED8ACC;
	mul.f64 	%fd333, %fd177, %fd178;
	div.rn.f64 	%fd334, %fd332, %fd333;
	fma.rn.f64 	%fd347, %fd174, %fd334, %fd347;
	fma.rn.f64 	%fd348, %fd175, %fd334, %fd348;
	fma.rn.f64 	%fd349, %fd176, %fd334, %fd349;
$L__BB0_46:
	add.s32 	%r43, %r43, 2;
$L__BB0_47:
	and.b32  	%r35, %r14, 1;
	setp.eq.b32 	%p30, %r35, 1;
	not.pred 	%p31, %p30;
	@%p31 bra 	$L__BB0_50;
	mul.wide.u32 	%rd64, %r43, 8;
	add.s64 	%rd65, %rd4, %rd64;
	ld.global.f64 	%fd335, [%rd65];
	sub.f64 	%fd191, %fd335, %fd1;
	add.s64 	%rd66, %rd3, %rd64;
	ld.global.f64 	%fd336, [%rd66];
	sub.f64 	%fd192, %fd336, %fd2;
	add.s64 	%rd67, %rd2, %rd64;
	ld.global.f64 	%fd337, [%rd67];
	sub.f64 	%fd193, %fd337, %fd3;
	mul.f64 	%fd338, %fd192, %fd192;
	fma.rn.f64 	%fd339, %fd191, %fd191, %fd338;
	fma.rn.f64 	%fd194, %fd193, %fd193, %fd339;
	sqrt.rn.f64 	%fd195, %fd194;
	setp.lt.f64 	%p32, %fd195, 0d3DDB7CDFD9D7BDBB;
	@%p32 bra 	$L__BB0_50;
	add.s64 	%rd69, %rd1, %rd64;
	ld.global.f64 	%fd340, [%rd69];
	mul.f64 	%fd341, %fd340, 0d3DD2589EFFED8ACC;
	mul.f64 	%fd342, %fd194, %fd195;
	div.rn.f64 	%fd343, %fd341, %fd342;
	fma.rn.f64 	%fd347, %fd191, %fd343, %fd347;
	fma.rn.f64 	%fd348, %fd192, %fd343, %fd348;
	fma.rn.f64 	%fd349, %fd193, %fd343, %fd349;
$L__BB0_50:
	ld.param.u64 	%rd78, [_Z26computeAccelerationsKernelPKdS0_S0_S0_PdS1_S1_i_param_6];
	ld.param.u64 	%rd77, [_Z26computeAccelerationsKernelPKdS0_S0_S0_PdS1_S1_i_param_4];
	cvta.to.global.u64 	%rd70, %rd77;
	mul.wide.s32 	%rd71, %r1, 8;
	add.s64 	%rd72, %rd70, %rd71;
	st.global.f64 	[%rd72], %fd347;
	cvta.to.global.u64 	%rd73, %rd38;
	add.s64 	%rd74, %rd73, %rd71;
	st.global.f64 	[%rd74], %fd348;
	cvta.to.global.u64 	%rd75, %rd78;
	add.s64 	%rd76, %rd75, %rd71;
	st.global.f64 	[%rd76], %fd349;
$L__BB0_51:
	ret;

}
	// .globl	_Z21updatePositionsKernelPdS_S_S_S_S_PKdS1_S1_di
.visible .entry _Z21updatePositionsKernelPdS_S_S_S_S_PKdS1_S1_di(
	.param .u64 .ptr .align 1 _Z21updatePositionsKernelPdS_S_S_S_S_PKdS1_S1_di_param_0,
	.param .u64 .ptr .align 1 _Z21updatePositionsKernelPdS_S_S_S_S_PKdS1_S1_di_param_1,
	.param .u64 .ptr .align 1 _Z21updatePositionsKernelPdS_S_S_S_S_PKdS1_S1_di_param_2,
	.param .u64 .ptr .align 1 _Z21updatePositionsKernelPdS_S_S_S_S_PKdS1_S1_di_param_3,
	.param .u64 .ptr .align 1 _Z21updatePositionsKernelPdS_S_S_S_S_PKdS1_S1_di_param_4,
	.param .u64 .ptr .align 1 _Z21updatePositionsKernelPdS_S_S_S_S_PKdS1_S1_di_param_5,
	.param .u64 .ptr .align 1 _Z21updatePositionsKernelPdS_S_S_S_S_PKdS1_S1_di_param_6,
	.param .u64 .ptr .align 1 _Z21updatePositionsKernelPdS_S_S_S_S_PKdS1_S1_di_param_7,
	.param .u64 .ptr .align 1 _Z21updatePositionsKernelPdS_S_S_S_S_PKdS1_S1_di_param_8,
	.param .f64 _Z21updatePositionsKernelPdS_S_S_S_S_PKdS1_S1_di_param_9,
	.param .u32 _Z21updatePositionsKernelPdS_S_S_S_S_PKdS1_S1_di_param_10
)
{
	.reg .pred 	%p<2>;
	.reg .b32 	%r<6>;
	.reg .b64 	%rd<32>;
	.reg .b64 	%fd<38>;

	ld.param.u64 	%rd2, [_Z21updatePositionsKernelPdS_S_S_S_S_PKdS1_S1_di_param_1];
	ld.param.u64 	%rd4, [_Z21updatePositionsKernelPdS_S_S_S_S_PKdS1_S1_di_param_3];
	ld.param.u64 	%rd5, [_Z21updatePositionsKernelPdS_S_S_S_S_PKdS1_S1_di_param_4];
	ld.param.u64 	%rd6, [_Z21updatePositionsKernelPdS_S_S_S_S_PKdS1_S1_di_param_5];
	ld.param.u64 	%rd8, [_Z21updatePositionsKernelPdS_S_S_S_S_PKdS1_S1_di_param_7];
	ld.param.u64 	%rd9, [_Z21updatePositionsKernelPdS_S_S_S_S_PKdS1_S1_di_param_8];
	ld.param.f64 	%fd1, [_Z21updatePositionsKernelPdS_S_S_S_S_PKdS1_S1_di_param_9];
	ld.param.u32 	%r2, [_Z21updatePositionsKernelPdS_S_S_S_S_PKdS1_S1_di_param_10];
	mov.u32 	%r3, %ctaid.x;
	mov.u32 	%r4, %ntid.x;
	mov.u32 	%r5, %tid.x;
	mad.lo.s32 	%r1, %r3, %r4, %r5;
	setp.ge.s32 	%p1, %r1, %r2;
	@%p1 bra 	$L__BB1_2;
	ld.param.u64 	%rd31, [_Z21updatePositionsKernelPdS_S_S_S_S_PKdS1_S1_di_param_6];
	ld.param.u64 	%rd30, [_Z21updatePositionsKernelPdS_S_S_S_S_PKdS1_S1_di_param_2];
	ld.param.u64 	%rd29, [_Z21updatePositionsKernelPdS_S_S_S_S_PKdS1_S1_di_param_0];
	cvta.to.global.u64 	%rd10, %rd4;
	cvta.to.global.u64 	%rd11, %rd31;
	cvta.to.global.u64 	%rd12, %rd29;
	cvta.to.global.u64 	%rd13, %rd5;
	cvta.to.global.u64 	%rd14, %rd8;
	cvta.to.global.u64 	%rd15, %rd2;
	cvta.to.global.u64 	%rd16, %rd6;
	cvta.to.global.u64 	%rd17, %rd9;
	cvta.to.global.u64 	%rd18, %rd30;
	mul.wide.s32 	%rd19, %r1, 8;
	add.s64 	%rd20, %rd10, %rd19;
	ld.global.f64 	%fd2, [%rd20];
	add.s64 	%rd21, %rd11, %rd19;
	ld.global.f64 	%fd3, [%rd21];
	mul.f64 	%fd4, %fd3, 0d3FE0000000000000;
	mul.f64 	%fd5, %fd1, %fd4;
	mul.f64 	%fd6, %fd1, %fd5;
	fma.rn.f64 	%fd7, %fd1, %fd2, %fd6;
	add.s64 	%rd22, %rd12, %rd19;
	ld.global.f64 	%fd8, [%rd22];
	add.f64 	%fd9, %fd8, %fd7;
	st.global.f64 	[%rd22], %fd9;
	add.s64 	%rd23, %rd13, %rd19;
	ld.global.f64 	%fd10, [%rd23];
	add.s64 	%rd24, %rd14, %rd19;
	ld.global.f64 	%fd11, [%rd24];
	mul.f64 	%fd12, %fd11, 0d3FE0000000000000;
	mul.f64 	%fd13, %fd1, %fd12;
	mul.f64 	%fd14, %fd1, %fd13;
	fma.rn.f64 	%fd15, %fd1, %fd10, %fd14;
	add.s64 	%rd25, %rd15, %rd19;
	ld.global.f64 	%fd16, [%rd25];
	add.f64 	%fd17, %fd16, %fd15;
	st.global.f64 	[%rd25], %fd17;
	add.s64 	%rd26, %rd16, %rd19;
	ld.global.f64 	%fd18, [%rd26];
	add.s64 	%rd27, %rd17, %rd19;
	ld.global.f64 	%fd19, [%rd27];
	mul.f64 	%fd20, %fd19, 0d3FE0000000000000;
	mul.f64 	%fd21, %fd1, %fd20;
	mul.f64 	%fd22, %fd1, %fd21;
	fma.rn.f64 	%fd23, %fd1, %fd18, %fd22;
	add.s64 	%rd28, %rd18, %rd19;
	ld.global.f64 	%fd24, [%rd28];
	add.f64 	%fd25, %fd24, %fd23;
	st.global.f64 	[%rd28], %fd25;
	ld.global.f64 	%fd26, [%rd21];
	mul.f64 	%fd27, %fd26, 0d3FE0000000000000;
	ld.global.f64 	%fd28, [%rd20];
	fma.rn.f64 	%fd29, %fd1, %fd27, %fd28;
	st.global.f64 	[%rd20], %fd29;
	ld.global.f64 	%fd30, [%rd24];
	mul.f64 	%fd31, %fd30, 0d3FE0000000000000;
	ld.global.f64 	%fd32, [%rd23];
	fma.rn.f64 	%fd33, %fd1, %fd31, %fd32;
	st.global.f64 	[%rd23], %fd33;
	ld.global.f64 	%fd34, [%rd27];
	mul.f64 	%fd35, %fd34, 0d3FE0000000000000;
	ld.global.f64 	%fd36, [%rd26];
	fma.rn.f64 	%fd37, %fd1, %fd35, %fd36;
	st.global.f64 	[%rd26], %fd37;
$L__BB1_2:
	ret;

}
	// .globl	_Z22updateVelocitiesKernelPdS_S_PKdS1_S1_di
.visible .entry _Z22updateVelocitiesKernelPdS_S_PKdS1_S1_di(
	.param .u64 .ptr .align 1 _Z22updateVelocitiesKernelPdS_S_PKdS1_S1_di_param_0,
	.param .u64 .ptr .align 1 _Z22updateVelocitiesKernelPdS_S_PKdS1_S1_di_param_1,
	.param .u64 .ptr .align 1 _Z22updateVelocitiesKernelPdS_S_PKdS1_S1_di_param_2,
	.param .u64 .ptr .align 1 _Z22updateVelocitiesKernelPdS_S_PKdS1_S1_di_param_3,
	.param .u64 .ptr .align 1 _Z22updateVelocitiesKernelPdS_S_PKdS1_S1_di_param_4,
	.param .u64 .ptr .align 1 _Z22updateVelocitiesKernelPdS_S_PKdS1_S1_di_param_5,
	.param .f64 _Z22updateVelocitiesKernelPdS_S_PKdS1_S1_di_param_6,
	.param .u32 _Z22updateVelocitiesKernelPdS_S_PKdS1_S1_di_param_7
)
{
	.reg .pred 	%p<2>;
	.reg .b32 	%r<6>;
	.reg .b64 	%rd<20>;
	.reg .b64 	%fd<14>;

	ld.param.u64 	%rd1, [_Z22updateVelocitiesKernelPdS_S_PKdS1_S1_di_param_0];
	ld.param.u64 	%rd2, [_Z22updateVelocitiesKernelPdS_S_PKdS1_S1_di_param_1];
	ld.param.u64 	%rd3, [_Z22updateVelocitiesKernelPdS_S_PKdS1_S1_di_param_2];
	ld.param.u64 	%rd4, [_Z22updateVelocitiesKernelPdS_S_PKdS1_S1_di_param_3];
	ld.param.u64 	%rd5, [_Z22updateVelocitiesKernelPdS_S_PKdS1_S1_di_param_4];
	ld.param.u64 	%rd6, [_Z22updateVelocitiesKernelPdS_S_PKdS1_S1_di_param_5];
	ld.param.f64 	%fd1, [_Z22updateVelocitiesKernelPdS_S_PKdS1_S1_di_param_6];
	ld.param.u32 	%r2, [_Z22updateVelocitiesKernelPdS_S_PKdS1_S1_di_param_7];
	mov.u32 	%r3, %ctaid.x;
	mov.u32 	%r4, %ntid.x;
	mov.u32 	%r5, %tid.x;
	mad.lo.s32 	%r1, %r3, %r4, %r5;
	setp.ge.s32 	%p1, %r1, %r2;
	@%p1 bra 	$L__BB2_2;
	cvta.to.global.u64 	%rd7, %rd4;
	cvta.to.global.u64 	%rd8, %rd1;
	cvta.to.global.u64 	%rd9, %rd5;
	cvta.to.global.u64 	%rd10, %rd2;
	cvta.to.global.u64 	%rd11, %rd6;
	cvta.to.global.u64 	%rd12, %rd3;
	mul.wide.s32 	%rd13, %r1, 8;
	add.s64 	%rd14, %rd7, %rd13;
	ld.global.f64 	%fd2, [%rd14];
	mul.f64 	%fd3, %fd2, 0d3FE0000000000000;
	add.s64 	%rd15, %rd8, %rd13;
	ld.global.f64 	%fd4, [%rd15];
	fma.rn.f64 	%fd5, %fd1, %fd3, %fd4;
	st.global.f64 	[%rd15], %fd5;
	add.s64 	%rd16, %rd9, %rd13;
	ld.global.f64 	%fd6, [%rd16];
	mul.f64 	%fd7, %fd6, 0d3FE0000000000000;
	add.s64 	%rd17, %rd10, %rd13;
	ld.global.f64 	%fd8, [%rd17];
	fma.rn.f64 	%fd9, %fd1, %fd7, %fd8;
	st.global.f64 	[%rd17], %fd9;
	add.s64 	%rd18, %rd11, %rd13;
	ld.global.f64 	%fd10, [%rd18];
	mul.f64 	%fd11, %fd10, 0d3FE0000000000000;
	add.s64 	%rd19, %rd12, %rd13;
	ld.global.f64 	%fd12, [%rd19];
	fma.rn.f64 	%fd13, %fd1, %fd11, %fd12;
	st.global.f64 	[%rd19], %fd13;
$L__BB2_2:
	ret;

}


// ===== COMPILED SASS (sm_100) =====

	.target	sm_100

	.elftype	@"ET_EXEC"


//--------------------- .note.nv.tkinfo           --------------------------
	.section	.note.nv.tkinfo,"",@"SHT_NOTE"
	.sectionflags	@"SHF_NOTE_NV_TKINFO"
	.tkinfo
        /*0018*/ 	.word	0x00000002
        /*0030*/ 	.string	""
        /*0030*/ 	.string	"ptxas"
        /*0030*/ 	.string	"Cuda compilation tools, release 13.0, V13.0.88"
        /*0030*/ 	.string	"Build cuda_13.0.r13.0/compiler.36424714_0"
        /*0030*/ 	.string	"-arch sm_100 -m 64 "



//--------------------- .note.nv.cuinfo           --------------------------
	.section	.note.nv.cuinfo,"",@"SHT_NOTE"
	.sectionflags	@"SHF_NOTE_NV_CUINFO"
        /*0018*/ 	.short	0x0002
        /*001a*/ 	.short	0x0064
        /*001c*/ 	.short	0x0082
	.zero		2


//--------------------- .nv.info                  --------------------------
	.section	.nv.info,"",@"SHT_CUDA_INFO"
	.align	4


	//----- nvinfo : EIATTR_REGCOUNT
	.align		4
        /*0000*/ 	.byte	0x04, 0x2f
        /*0002*/ 	.short	(.L_1 - .L_0)
	.align		4
.L_0:
        /*0004*/ 	.word	index@(_Z26computeAccelerationsKernelPKdS0_S0_S0_PdS1_S1_i)
        /*0008*/ 	.word	0x00000038


	//----- nvinfo : EIATTR_FRAME_SIZE
	.align		4
.L_1:
        /*000c*/ 	.byte	0x04, 0x11
        /*000e*/ 	.short	(.L_3 - .L_2)
	.align		4
.L_2:
        /*0010*/ 	.word	index@($__internal_1_$__cuda_sm20_dsqrt_rn_f64_mediumpath_v1)
        /*0014*/ 	.word	0x00000000


	//----- nvinfo : EIATTR_FRAME_SIZE
	.align		4
.L_3:
        /*0018*/ 	.byte	0x04, 0x11
        /*001a*/ 	.short	(.L_5 - .L_4)
	.align		4
.L_4:
        /*001c*/ 	.word	index@($__internal_0_$__cuda_sm20_div_rn_f64_full)
        /*0020*/ 	.word	0x00000000


	//----- nvinfo : EIATTR_FRAME_SIZE
	.align		4
.L_5:
        /*0024*/ 	.byte	0x04, 0x11
        /*0026*/ 	.short	(.L_7 - .L_6)
	.align		4
.L_6:
        /*0028*/ 	.word	index@(_Z26computeAccelerationsKernelPKdS0_S0_S0_PdS1_S1_i)
        /*002c*/ 	.word	0x00000000


	//----- nvinfo : EIATTR_REGCOUNT
	.align		4
.L_7:
        /*0030*/ 	.byte	0x04, 0x2f
        /*0032*/ 	.short	(.L_9 - .L_8)
	.align		4
.L_8:
        /*0034*/ 	.word	index@(_Z21updatePositionsKernelPdS_S_S_S_S_PKdS1_S1_di)
        /*0038*/ 	.word	0x0000001e


	//----- nvinfo : EIATTR_FRAME_SIZE
	.align		4
.L_9:
        /*003c*/ 	.byte	0x04, 0x11
        /*003e*/ 	.short	(.L_11 - .L_10)
	.align		4
.L_10:
        /*0040*/ 	.word	index@(_Z21updatePositionsKernelPdS_S_S_S_S_PKdS1_S1_di)
        /*0044*/ 	.word	0x00000000


	//----- nvinfo : EIATTR_REGCOUNT
	.align		4
.L_11:
        /*0048*/ 	.byte	0x04, 0x2f
        /*004a*/ 	.short	(.L_13 - .L_12)
	.align		4
.L_12:
        /*004c*/ 	.word	index@(_Z22updateVelocitiesKernelPdS_S_PKdS1_S1_di)
        /*0050*/ 	.word	0x00000014


	//----- nvinfo : EIATTR_FRAME_SIZE
	.align		4
.L_13:
        /*0054*/ 	.byte	0x04, 0x11
        /*0056*/ 	.short	(.L_15 - .L_14)
	.align		4
.L_14:
        /*0058*/ 	.word	index@(_Z22updateVelocitiesKernelPdS_S_PKdS1_S1_di)
        /*005c*/ 	.word	0x00000000


	//----- nvinfo : EIATTR_MIN_STACK_SIZE
	.align		4
.L_15:
        /*0060*/ 	.byte	0x04, 0x12
        /*0062*/ 	.short	(.L_17 - .L_16)
	.align		4
.L_16:
        /*0064*/ 	.word	index@(_Z22updateVelocitiesKernelPdS_S_PKdS1_S1_di)
        /*0068*/ 	.word	0x00000000


	//----- nvinfo : EIATTR_MIN_STACK_SIZE
	.align		4
.L_17:
        /*006c*/ 	.byte	0x04, 0x12
        /*006e*/ 	.short	(.L_19 - .L_18)
	.align		4
.L_18:
        /*0070*/ 	.word	index@(_Z21updatePositionsKernelPdS_S_S_S_S_PKdS1_S1_di)
        /*0074*/ 	.word	0x00000000


	//----- nvinfo : EIATTR_MIN_STACK_SIZE
	.align		4
.L_19:
        /*0078*/ 	.byte	0x04, 0x12
        /*007a*/ 	.short	(.L_21 - .L_20)
	.align		4
.L_20:
        /*007c*/ 	.word	index@(_Z26computeAccelerationsKernelPKdS0_S0_S0_PdS1_S1_i)
        /*0080*/ 	.word	0x00000000
.L_21:


//--------------------- .nv.compat                --------------------------
	.section	.nv.compat,"",@"SHT_CUDA_COMPAT_INFO"
	.align	4
        /*0000*/ 	.byte	0x02, 0x09, 0x00, 0x00, 0x02, 0x02, 0x01, 0x00, 0x02, 0x05, 0x05, 0x00, 0x03, 0x07, 0x01, 0x01
        /*0010*/ 	.byte	0x02, 0x03, 0x00, 0x00, 0x02, 0x06, 0x01, 0x00, 0x04, 0x0b, 0x08, 0x00, 0x01, 0x00, 0x00, 0x00
        /*0020*/ 	.byte	0x00, 0x00, 0x00, 0x00


//--------------------- .nv.info._Z22updateVelocitiesKernelPdS_S_PKdS1_S1_di --------------------------
	.section	.nv.info._Z22updateVelocitiesKernelPdS_S_PKdS1_S1_di,"",@"SHT_CUDA_INFO"
	.sectionflags	@""
	.align	4


	//----- nvinfo : EIATTR_CUDA_API_VERSION
	.align		4
        /*0000*/ 	.byte	0x04, 0x37
        /*0002*/ 	.short	(.L_23 - .L_22)
.L_22:
        /*0004*/ 	.word	0x00000082


	//----- nvinfo : EIATTR_KPARAM_INFO
	.align		4
.L_23:
        /*0008*/ 	.byte	0x04, 0x17
        /*000a*/ 	.short	(.L_25 - .L_24)
.L_24:
        /*000c*/ 	.word	0x00000000
        /*0010*/ 	.short	0x0007
        /*0012*/ 	.short	0x0038
        /*0014*/ 	.byte	0x00, 0xf0, 0x11, 0x00


	//----- nvinfo : EIATTR_KPARAM_INFO
	.align		4
.L_25:
        /*0018*/ 	.byte	0x04, 0x17
        /*001a*/ 	.short	(.L_27 - .L_26)
.L_26:
        /*001c*/ 	.word	0x00000000
        /*0020*/ 	.short	0x0006
        /*0022*/ 	.short	0x0030
        /*0024*/ 	.byte	0x00, 0xf0, 0x21, 0x00


	//----- nvinfo : EIATTR_KPARAM_INFO
	.align		4
.L_27:
        /*0028*/ 	.byte	0x04, 0x17
        /*002a*/ 	.short	(.L_29 - .L_28)
.L_28:
        /*002c*/ 	.word	0x00000000
        /*0030*/ 	.short	0x0005
        /*0032*/ 	.short	0x0028
        /*0034*/ 	.byte	0x00, 0xf5, 0x21, 0x00


	//----- nvinfo : EIATTR_KPARAM_INFO
	.align		4
.L_29:
        /*0038*/ 	.byte	0x04, 0x17
        /*003a*/ 	.short	(.L_31 - .L_30)
.L_30:
        /*003c*/ 	.word	0x00000000
        /*0040*/ 	.short	0x0004
        /*0042*/ 	.short	0x0020
        /*0044*/ 	.byte	0x00, 0xf5, 0x21, 0x00


	//----- nvinfo : EIATTR_KPARAM_INFO
	.align		4
.L_31:
        /*0048*/ 	.byte	0x04, 0x17
        /*004a*/ 	.short	(.L_33 - .L_32)
.L_32:
        /*004c*/ 	.word	0x00000000
        /*0050*/ 	.short	0x0003
        /*0052*/ 	.short	0x0018
        /*0054*/ 	.byte	0x00, 0xf5, 0x21, 0x00


	//----- nvinfo : EIATTR_KPARAM_INFO
	.align		4
.L_33:
        /*0058*/ 	.byte	0x04, 0x17
        /*005a*/ 	.short	(.L_35 - .L_34)
.L_34:
        /*005c*/ 	.word	0x00000000
        /*0060*/ 	.short	0x0002
        /*0062*/ 	.short	0x0010
        /*0064*/ 	.byte	0x00, 0xf5, 0x21, 0x00


	//----- nvinfo : EIATTR_KPARAM_INFO
	.align		4
.L_35:
        /*0068*/ 	.byte	0x04, 0x17
        /*006a*/ 	.short	(.L_37 - .L_36)
.L_36:
        /*006c*/ 	.word	0x00000000
        /*0070*/ 	.short	0x0001
        /*0072*/ 	.short	0x0008
        /*0074*/ 	.byte	0x00, 0xf5, 0x21, 0x00


	//----- nvinfo : EIATTR_KPARAM_INFO
	.align		4
.L_37:
        /*0078*/ 	.byte	0x04, 0x17
        /*007a*/ 	.short	(.L_39 - .L_38)
.L_38:
        /*007c*/ 	.word	0x00000000
        /*0080*/ 	.short	0x0000
        /*0082*/ 	.short	0x0000
        /*0084*/ 	.byte	0x00, 0xf5, 0x21, 0x00


	//----- nvinfo : EIATTR_SPARSE_MMA_MASK
	.align		4
.L_39:
        /*0088*/ 	.byte	0x03, 0x50
        /*008a*/ 	.short	0x0000


	//----- nvinfo : EIATTR_MAXREG_COUNT
	.align		4
        /*008c*/ 	.byte	0x03, 0x1b
        /*008e*/ 	.short	0x00ff


	//----- nvinfo : EIATTR_MERCURY_ISA_VERSION
	.align		4
        /*0090*/ 	.byte	0x03, 0x5f
        /*0092*/ 	.short	0x0101


	//----- nvinfo : EIATTR_VRC_CTA_INIT_COUNT
	.align		4
        /*0094*/ 	.byte	0x02, 0x4a
	.zero		1
	.zero		1


	//----- nvinfo : EIATTR_EXIT_INSTR_OFFSETS
	.align		4
        /*0098*/ 	.byte	0x04, 0x1c
        /*009a*/ 	.short	(.L_41 - .L_40)


	//   ....[0]....
.L_40:
        /*009c*/ 	.word	0x00000070


	//   ....[1]....
        /*00a0*/ 	.word	0x00000250


	//----- nvinfo : EIATTR_CBANK_PARAM_SIZE
	.align		4
.L_41:
        /*00a4*/ 	.byte	0x03, 0x19
        /*00a6*/ 	.short	0x003c


	//----- nvinfo : EIATTR_PARAM_CBANK
	.align		4
        /*00a8*/ 	.byte	0x04, 0x0a
        /*00aa*/ 	.short	(.L_43 - .L_42)
	.align		4
.L_42:
        /*00ac*/ 	.word	index@(.nv.constant0._Z22updateVelocitiesKernelPdS_S_PKdS1_S1_di)
        /*00b0*/ 	.short	0x0380
        /*00b2*/ 	.short	0x003c


	//----- nvinfo : EIATTR_SW_WAR
	.align		4
.L_43:
        /*00b4*/ 	.byte	0x04, 0x36
        /*00b6*/ 	.short	(.L_45 - .L_44)
.L_44:
        /*00b8*/ 	.word	0x00000008
.L_45:


//--------------------- .nv.info._Z21updatePositionsKernelPdS_S_S_S_S_PKdS1_S1_di --------------------------
	.section	.nv.info._Z21updatePositionsKernelPdS_S_S_S_S_PKdS1_S1_di,"",@"SHT_CUDA_INFO"
	.sectionflags	@""
	.align	4


	//----- nvinfo : EIATTR_CUDA_API_VERSION
	.align		4
        /*0000*/ 	.byte	0x04, 0x37
        /*0002*/ 	.short	(.L_47 - .L_46)
.L_46:
        /*0004*/ 	.word	0x00000082


	//----- nvinfo : EIATTR_KPARAM_INFO
	.align		4
.L_47:
        /*0008*/ 	.byte	0x04, 0x17
        /*000a*/ 	.short	(.L_49 - .L_48)
.L_48:
        /*000c*/ 	.word	0x00000000
        /*0010*/ 	.short	0x000a
        /*0012*/ 	.short	0x0050
        /*0014*/ 	.byte	0x00, 0xf0, 0x11, 0x00


	//----- nvinfo : EIATTR_KPARAM_INFO
	.align		4
.L_49:
        /*0018*/ 	.byte	0x04, 0x17
        /*001a*/ 	.short	(.L_51 - .L_50)
.L_50:
        /*001c*/ 	.word	0x00000000
        /*0020*/ 	.short	0x0009
        /*0022*/ 	.short	0x0048
        /*0024*/ 	.byte	0x00, 0xf0, 0x21, 0x00


	//----- nvinfo : EIATTR_KPARAM_INFO
	.align		4
.L_51:
        /*0028*/ 	.byte	0x04, 0x17
        /*002a*/ 	.short	(.L_53 - .L_52)
.L_52:
        /*002c*/ 	.word	0x00000000
        /*0030*/ 	.short	0x0008
        /*0032*/ 	.short	0x0040
        /*0034*/ 	.byte	0x00, 0xf5, 0x21, 0x00


	//----- nvinfo : EIATTR_KPARAM_INFO
	.align		4
.L_53:
        /*0038*/ 	.byte	0x04, 0x17
        /*003a*/ 	.short	(.L_55 - .L_54)
.L_54:
        /*003c*/ 	.word	0x00000000
        /*0040*/ 	.short	0x0007
        /*0042*/ 	.short	0x0038
        /*0044*/ 	.byte	0x00, 0xf5, 0x21, 0x00


	//----- nvinfo : EIATTR_KPARAM_INFO
	.align		4
.L_55:
        /*0048*/ 	.byte	0x04, 0x17
        /*004a*/ 	.short	(.L_57 - .L_56)
.L_56:
        /*004c*/ 	.word	0x00000000
        /*0050*/ 	.short	0x0006
        /*0052*/ 	.short	0x0030
        /*0054*/ 	.byte	0x00, 0xf5, 0x21, 0x00


	//----- nvinfo : EIATTR_KPARAM_INFO
	.align		4
.L_57:
        /*0058*/ 	.byte	0x04, 0x17
        /*005a*/ 	.short	(.L_59 - .L_58)
.L_58:
        /*005c*/ 	.word	0x00000000
        /*0060*/ 	.short	0x0005
        /*0062*/ 	.short	0x0028
        /*0064*/ 	.byte	0x00, 0xf5, 0x21, 0x00


	//----- nvinfo : EIATTR_KPARAM_INFO
	.align		4
.L_59:
        /*0068*/ 	.byte	0x04, 0x17
        /*006a*/ 	.short	(.L_61 - .L_60)
.L_60:
        /*006c*/ 	.word	0x00000000
        /*0070*/ 	.short	0x0004
        /*0072*/ 	.short	0x0020
        /*0074*/ 	.byte	0x00, 0xf5, 0x21, 0x00


	//----- nvinfo : EIATTR_KPARAM_INFO
	.align		4
.L_61:
        /*0078*/ 	.byte	0x04, 0x17
        /*007a*/ 	.short	(.L_63 - .L_62)
.L_62:
        /*007c*/ 	.word	0x00000000
        /*0080*/ 	.short	0x0003
        /*0082*/ 	.short	0x0018
        /*0084*/ 	.byte	0x00, 0xf5, 0x21, 0x00


	//----- nvinfo : EIATTR_KPARAM_INFO
	.align		4
.L_63:
        /*0088*/ 	.byte	0x04, 0x17
        /*008a*/ 	.short	(.L_65 - .L_64)
.L_64:
        /*008c*/ 	.word	0x00000000
        /*0090*/ 	.short	0x0002
        /*0092*/ 	.short	0x0010
        /*0094*/ 	.byte	0x00, 0xf5, 0x21, 0x00


	//----- nvinfo : EIATTR_KPARAM_INFO
	.align		4
.L_65:
        /*0098*/ 	.byte	0x04, 0x17
        /*009a*/ 	.short	(.L_67 - .L_66)
.L_66:
        /*009c*/ 	.word	0x00000000
        /*00a0*/ 	.short	0x0001
        /*00a2*/ 	.short	0x0008
        /*00a4*/ 	.byte	0x00, 0xf5, 0x21, 0x00


	//----- nvinfo : EIATTR_KPARAM_INFO
	.align		4
.L_67:
        /*00a8*/ 	.byte	0x04, 0x17
        /*00aa*/ 	.short	(.L_69 - .L_68)
.L_68:
        /*00ac*/ 	.word	0x00000000
        /*00b0*/ 	.short	0x0000
        /*00b2*/ 	.short	0x0000
        /*00b4*/ 	.byte	0x00, 0xf5, 0x21, 0x00


	//----- nvinfo : EIATTR_SPARSE_MMA_MASK
	.align		4
.L_69:
        /*00b8*/ 	.byte	0x03, 0x50
        /*00ba*/ 	.short	0x0000


	//----- nvinfo : EIATTR_MAXREG_COUNT
	.align		4
        /*00bc*/ 	.byte	0x03, 0x1b
        /*00be*/ 	.short	0x00ff


	//----- nvinfo : EIATTR_MERCURY_ISA_VERSION
	.align		4
        /*00c0*/ 	.byte	0x03, 0x5f
        /*00c2*/ 	.short	0x0101


	//----- nvinfo : EIATTR_VRC_CTA_INIT_COUNT
	.align		4
        /*00c4*/ 	.byte	0x02, 0x4a
	.zero		1
	.zero		1


	//----- nvinfo : EIATTR_EXIT_INSTR_OFFSETS
	.align		4
        /*00c8*/ 	.byte	0x04, 0x1c
        /*00ca*/ 	.short	(.L_71 - .L_70)


	//   ....[0]....
.L_70:
        /*00cc*/ 	.word	0x00000070


	//   ....[1]....
        /*00d0*/ 	.word	0x00000460


	//----- nvinfo : EIATTR_CBANK_PARAM_SIZE
	.align		4
.L_71:
        /*00d4*/ 	.byte	0x03, 0x19
        /*00d6*/ 	.short	0x0054


	//----- nvinfo : EIATTR_PARAM_CBANK
	.align		4
        /*00d8*/ 	.byte	0x04, 0x0a
        /*00da*/ 	.short	(.L_73 - .L_72)
	.align		4
.L_72:
        /*00dc*/ 	.word	index@(.nv.constant0._Z21updatePositionsKernelPdS_S_S_S_S_PKdS1_S1_di)
        /*00e0*/ 	.short	0x0380
        /*00e2*/ 	.short	0x0054


	//----- nvinfo : EIATTR_SW_WAR
	.align		4
.L_73:
        /*00e4*/ 	.byte	0x04, 0x36
        /*00e6*/ 	.short	(.L_75 - .L_74)
.L_74:
        /*00e8*/ 	.word	0x00000008
.L_75:


//--------------------- .nv.info._Z26computeAccelerationsKernelPKdS0_S0_S0_PdS1_S1_i --------------------------
	.section	.nv.info._Z26computeAccelerationsKernelPKdS0_S0_S0_PdS1_S1_i,"",@"SHT_CUDA_INFO"
	.sectionflags	@""
	.align	4


	//----- nvinfo : EIATTR_CUDA_API_VERSION
	.align		4
        /*0000*/ 	.byte	0x04, 0x37
        /*0002*/ 	.short	(.L_77 - .L_76)
.L_76:
        /*0004*/ 	.word	0x00000082


	//----- nvinfo : EIATTR_KPARAM_INFO
	.align		4
.L_77:
        /*0008*/ 	.byte	0x04, 0x17
        /*000a*/ 	.short	(.L_79 - .L_78)
.L_78:
        /*000c*/ 	.word	0x00000000
        /*0010*/ 	.short	0x0007
        /*0012*/ 	.short	0x0038
        /*0014*/ 	.byte	0x00, 0xf0, 0x11, 0x00


	//----- nvinfo : EIATTR_KPARAM_INFO
	.align		4
.L_79:
        /*0018*/ 	.byte	0x04, 0x17
        /*001a*/ 	.short	(.L_81 - .L_80)
.L_80:
        /*001c*/ 	.word	0x00000000
        /*0020*/ 	.short	0x0006
        /*0022*/ 	.short	0x0030
        /*0024*/ 	.byte	0x00, 0xf5, 0x21, 0x00


	//----- nvinfo : EIATTR_KPARAM_INFO
	.align		4
.L_81:
        /*0028*/ 	.byte	0x04, 0x17
        /*002a*/ 	.short	(.L_83 - .L_82)
.L_82:
        /*002c*/ 	.word	0x00000000
        /*0030*/ 	.short	0x0005
        /*0032*/ 	.short	0x0028
        /*0034*/ 	.byte	0x00, 0xf5, 0x21, 0x00


	//----- nvinfo : EIATTR_KPARAM_INFO
	.align		4
.L_83:
        /*0038*/ 	.byte	0x04, 0x17
        /*003a*/ 	.short	(.L_85 - .L_84)
.L_84:
        /*003c*/ 	.word	0x00000000
        /*0040*/ 	.short	0x0004
        /*0042*/ 	.short	0x0020
        /*0044*/ 	.byte	0x00, 0xf5, 0x21, 0x00


	//----- nvinfo : EIATTR_KPARAM_INFO
	.align		4
.L_85:
        /*0048*/ 	.byte	0x04, 0x17
        /*004a*/ 	.short	(.L_87 - .L_86)
.L_86:
        /*004c*/ 	.word	0x00000000
        /*0050*/ 	.short	0x0003
        /*0052*/ 	.short	0x0018
        /*0054*/ 	.byte	0x00, 0xf5, 0x21, 0x00


	//----- nvinfo : EIATTR_KPARAM_INFO
	.align		4
.L_87:
        /*0058*/ 	.byte	0x04, 0x17
        /*005a*/ 	.short	(.L_89 - .L_88)
.L_88:
        /*005c*/ 	.word	0x00000000
        /*0060*/ 	.short	0x0002
        /*0062*/ 	.short	0x0010
        /*0064*/ 	.byte	0x00, 0xf5, 0x21, 0x00


	//----- nvinfo : EIATTR_KPARAM_INFO
	.align		4
.L_89:
        /*0068*/ 	.byte	0x04, 0x17
        /*006a*/ 	.short	(.L_91 - .L_90)
.L_90:
        /*006c*/ 	.word	0x00000000
        /*0070*/ 	.short	0x0001
        /*0072*/ 	.short	0x0008
        /*0074*/ 	.byte	0x00, 0xf5, 0x21, 0x00


	//----- nvinfo : EIATTR_KPARAM_INFO
	.align		4
.L_91:
        /*0078*/ 	.byte	0x04, 0x17
        /*007a*/ 	.short	(.L_93 - .L_92)
.L_92:
        /*007c*/ 	.word	0x00000000
        /*0080*/ 	.short	0x0000
        /*0082*/ 	.short	0x0000
        /*0084*/ 	.byte	0x00, 0xf5, 0x21, 0x00


	//----- nvinfo : EIATTR_SPARSE_MMA_MASK
	.align		4
.L_93:
        /*0088*/ 	.byte	0x03, 0x50
        /*008a*/ 	.short	0x0000


	//----- nvinfo : EIATTR_MAXREG_COUNT
	.align		4
        /*008c*/ 	.byte	0x03, 0x1b
        /*008e*/ 	.short	0x00ff


	//----- nvinfo : EIATTR_MERCURY_ISA_VERSION
	.align		4
        /*0090*/ 	.byte	0x03, 0x5f
        /*0092*/ 	.short	0x0101


	//----- nvinfo : EIATTR_VRC_CTA_INIT_COUNT
	.align		4
        /*0094*/ 	.byte	0x02, 0x4a
	.zero		1
	.zero		1


	//----- nvinfo : EIATTR_EXIT_INSTR_OFFSETS
	.align		4
        /*0098*/ 	.byte	0x04, 0x1c
        /*009a*/ 	.short	(.L_95 - .L_94)


	//   ....[0]....
.L_94:
        /*009c*/ 	.word	0x00000070


	//   ....[1]....
        /*00a0*/ 	.word	0x00004f60


	//----- nvinfo : EIATTR_CRS_STACK_SIZE
	.align		4
.L_95:
        /*00a4*/ 	.byte	0x04, 0x1e
        /*00a6*/ 	.short	(.L_97 - .L_96)
.L_96:
        /*00a8*/ 	.word	0x00000000


	//----- nvinfo : EIATTR_CBANK_PARAM_SIZE
	.align		4
.L_97:
        /*00ac*/ 	.byte	0x03, 0x19
        /*00ae*/ 	.short	0x003c


	//----- nvinfo : EIATTR_PARAM_CBANK
	.align		4
        /*00b0*/ 	.byte	0x04, 0x0a
        /*00b2*/ 	.short	(.L_99 - .L_98)
	.align		4
.L_98:
        /*00b4*/ 	.word	index@(.nv.constant0._Z26computeAccelerationsKernelPKdS0_S0_S0_PdS1_S1_i)
        /*00b8*/ 	.short	0x0380
        /*00ba*/ 	.short	0x003c


	//----- nvinfo : EIATTR_SW_WAR
	.align		4
.L_99:
        /*00bc*/ 	.byte	0x04, 0x36
        /*00be*/ 	.short	(.L_101 - .L_100)
.L_100:
        /*00c0*/ 	.word	0x00000008
.L_101:


//--------------------- .nv.callgraph             --------------------------
	.section	.nv.callgraph,"",@"SHT_CUDA_CALLGRAPH"
	.align	4
	.sectionentsize	8
	.align		4
        /*0000*/ 	.word	0x00000000
	.align		4
        /*0004*/ 	.word	0xffffffff
	.align		4
        /*0008*/ 	.word	0x00000000
	.align		4
        /*000c*/ 	.word	0xfffffffe
	.align		4
        /*0010*/ 	.word	0x00000000
	.align		4
        /*0014*/ 	.word	0xfffffffd
	.align		4
        /*0018*/ 	.word	0x00000000
	.align		4
        /*001c*/ 	.word	0xfffffffc


//--------------------- .text._Z22updateVelocitiesKernelPdS_S_PKdS1_S1_di --------------------------
	.section	.text._Z22updateVelocitiesKernelPdS_S_PKdS1_S1_di,"ax",@progbits
	.align	128
        .global         _Z22updateVelocitiesKernelPdS_S_PKdS1_S1_di
        .type           _Z22updateVelocitiesKernelPdS_S_PKdS1_S1_di,@function
        .size           _Z22updateVelocitiesKernelPdS_S_PKdS1_S1_di,(.L_x_117 - _Z22updateVelocitiesKernelPdS_S_PKdS1_S1_di)
        .other          _Z22updateVelocitiesKernelPdS_S_PKdS1_S1_di,@"STO_CUDA_ENTRY STV_DEFAULT"
_Z22updateVelocitiesKernelPdS_S_PKdS1_S1_di:
.text._Z22updateVelocitiesKernelPdS_S_PKdS1_S1_di:
[----:B------:R-:W-:Y:S01]  /*0000*/  LDC R1, c[0x0][0x37c] ;  /* 0x0000df00ff017b82 */ /* 0x000fe20000000800 */
[----:B------:R-:W0:Y:S07]  /*0010*/  S2R R3, SR_TID.X ;  /* 0x0000000000037919 */ /* 0x000e2e0000002100 */
[----:B------:R-:W0:Y:S01]  /*0020*/  S2UR UR4, SR_CTAID.X ;  /* 0x00000000000479c3 */ /* 0x000e220000002500 */
[----:B------:R-:W1:Y:S07]  /*0030*/  LDCU UR5, c[0x0][0x3b8] ;  /* 0x00007700ff0577ac */ /* 0x000e6e0008000800 */
[----:B------:R-:W0:Y:S02]  /*0040*/  LDC R0, c[0x0][0x360] ;  /* 0x0000d800ff007b82 */ /* 0x000e240000000800 */
[----:B0-----:R-:W-:-:S05]  /*0050*/  IMAD R0, R0, UR4, R3 ;  /* 0x0000000400007c24 */ /* 0x001fca000f8e0203 */
[----:B-1----:R-:W-:-:S13]  /*0060*/  ISETP.GE.AND P0, PT, R0, UR5, PT ;  /* 0x0000000500007c0c */ /* 0x002fda000bf06270 */
[----:B------:R-:W-:Y:S05]  /*0070*/  @P0 EXIT ;  /* 0x000000000000094d */ /* 0x000fea0003800000 */
[----:B------:R-:W0:Y:S01]  /*0080*/  LDC.64 R2, c[0x0][0x398] ;  /* 0x0000e600ff027b82 */ /* 0x000e220000000a00 */
[----:B------:R-:W1:Y:S01]  /*0090*/  LDCU.64 UR4, c[0x0][0x358] ;  /* 0x00006b00ff0477ac */ /* 0x000e620008000a00 */
[----:B------:R-:W2:Y:S06]  /*00a0*/  LDCU.64 UR6, c[0x0][0x3b0] ;  /* 0x00007600ff0677ac */ /* 0x000eac0008000a00 */
[----:B------:R-:W3:Y:S08]  /*00b0*/  LDC.64 R6, c[0x0][0x380] ;  /* 0x0000e000ff067b82 */ /* 0x000ef00000000a00 */
[----:B------:R-:W4:Y:S01]  /*00c0*/  LDC.64 R10, c[0x0][0x3a0] ;  /* 0x0000e800ff0a7b82 */ /* 0x000f220000000a00 */
[----:B0-----:R-:W-:-:S07]  /*00d0*/  IMAD.WIDE R2, R0, 0x8, R2 ;  /* 0x0000000800027825 */ /* 0x001fce00078e0202 */
[----:B------:R-:W0:Y:S01]  /*00e0*/  LDC.64 R12, c[0x0][0x388] ;  /* 0x0000e200ff0c7b82 */ /* 0x000e220000000a00 */
[----:B-1----:R-:W5:Y:S01]  /*00f0*/  LDG.E.64 R2, desc[UR4][R2.64] ;  /* 0x0000000402027981 */ /* 0x002f62000c1e1b00 */
[----:B---3--:R-:W-:-:S06]  /*0100*/  IMAD.WIDE R6, R0, 0x8, R6 ;  /* 0x0000000800067825 */ /* 0x008fcc00078e0206 */
[----:B------:R-:W1:Y:S01]  /*0110*/  LDC.64 R14, c[0x0][0x3a8] ;  /* 0x0000ea00ff0e7b82 */ /* 0x000e620000000a00 */
[----:B------:R-:W2:Y:S07]  /*0120*/  LDG.E.64 R8, desc[UR4][R6.64] ;  /* 0x0000000406087981 */ /* 0x000eae000c1e1b00 */
[----:B------:R-:W3:Y:S01]  /*0130*/  LDC.64 R16, c[0x0][0x390] ;  /* 0x0000e400ff107b82 */ /* 0x000ee20000000a00 */
[----:B-----5:R-:W-:-:S08]  /*0140*/  DMUL R4, R2, 0.5 ;  /* 0x3fe0000002047828 */ /* 0x020fd00000000000 */
[----:B--2---:R-:W-:Y:S01]  /*0150*/  DFMA R4, R4, UR6, R8 ;  /* 0x0000000604047c2b */ /* 0x004fe20008000008 */
[----:B----4-:R-:W-:-:S06]  /*0160*/  IMAD.WIDE R8, R0, 0x8, R10 ;  /* 0x0000000800087825 */ /* 0x010fcc00078e020a */
[----:B------:R3:W-:Y:S01]  /*0170*/  STG.E.64 desc[UR4][R6.64], R4 ;  /* 0x0000000406007986 */ /* 0x0007e2000c101b04 */
[----:B0-----:R-:W-:-:S03]  /*0180*/  IMAD.WIDE R10, R0, 0x8, R12 ;  /* 0x00000008000a7825 */ /* 0x001fc600078e020c */
[----:B------:R-:W2:Y:S04]  /*0190*/  LDG.E.64 R8, desc[UR4][R8.64] ;  /* 0x0000000408087981 */ /* 0x000ea8000c1e1b00 */
[----:B------:R-:W4:Y:S01]  /*01a0*/  LDG.E.64 R12, desc[UR4][R10.64] ;  /* 0x000000040a0c7981 */ /* 0x000f22000c1e1b00 */
[----:B---3--:R-:W-:Y:S01]  /*01b0*/  IMAD.WIDE R6, R0, 0x8, R16 ;  /* 0x0000000800067825 */ /* 0x008fe200078e0210 */
[----:B--2---:R-:W-:-:S08]  /*01c0*/  DMUL R2, R8, 0.5 ;  /* 0x3fe0000008027828 */ /* 0x004fd00000000000 */
[----:B----4-:R-:W-:Y:S01]  /*01d0*/  DFMA R2, R2, UR6, R12 ;  /* 0x0000000602027c2b */ /* 0x010fe2000800000c */
[----:B-1----:R-:W-:-:S06]  /*01e0*/  IMAD.WIDE R12, R0, 0x8, R14 ;  /* 0x00000008000c7825 */ /* 0x002fcc00078e020e */
[----:B------:R-:W-:Y:S04]  /*01f0*/  STG.E.64 desc[UR4][R10.64], R2 ;  /* 0x000000020a007986 */ /* 0x000fe8000c101b04 */
[----:B------:R-:W2:Y:S04]  /*0200*/  LDG.E.64 R12, desc[UR4][R12.64] ;  /* 0x000000040c0c7981 */ /* 0x000ea8000c1e1b00 */
[----:B------:R-:W3:Y:S01]  /*0210*/  LDG.E.64 R8, desc[UR4][R6.64] ;  /* 0x0000000406087981 */ /* 0x000ee2000c1e1b00 */
[----:B--2---:R-:W-:-:S08]  /*0220*/  DMUL R4, R12, 0.5 ;  /* 0x3fe000000c047828 */ /* 0x004fd00000000000 */
[----:B---3--:R-:W-:-:S07]  /*0230*/  DFMA R4, R4, UR6, R8 ;  /* 0x0000000604047c2b */ /* 0x008fce0008000008 */
[----:B------:R-:W-:Y:S01]  /*0240*/  STG.E.64 desc[UR4][R6.64], R4 ;  /* 0x0000000406007986 */ /* 0x000fe2000c101b04 */
[----:B------:R-:W-:Y:S05]  /*0250*/  EXIT ;  /* 0x000000000000794d */ /* 0x000fea0003800000 */
.L_x_0:
[----:B------:R-:W-:-:S00]  /*0260*/  BRA `(.L_x_0) ;  /* 0xfffffffc00fc7947 */ /* 0x000fc0000383ffff */
[----:B------:R-:W-:-:S00]  /*0270*/  NOP ;  /* 0x0000000000007918 */ /* 0x000fc00000000000 */
        /* <DEDUP_REMOVED lines=8> */
.L_x_117:


//--------------------- .text._Z21updatePositionsKernelPdS_S_S_S_S_PKdS1_S1_di --------------------------
	.section	.text._Z21updatePositionsKernelPdS_S_S_S_S_PKdS1_S1_di,"ax",@progbits
	.align	128
        .global         _Z21updatePositionsKernelPdS_S_S_S_S_PKdS1_S1_di
        .type           _Z21updatePositionsKernelPdS_S_S_S_S_PKdS1_S1_di,@function
        .size           _Z21updatePositionsKernelPdS_S_S_S_S_PKdS1_S1_di,(.L_x_118 - _Z21updatePositionsKernelPdS_S_S_S_S_PKdS1_S1_di)
        .other          _Z21updatePositionsKernelPdS_S_S_S_S_PKdS1_S1_di,@"STO_CUDA_ENTRY STV_DEFAULT"
_Z21updatePositionsKernelPdS_S_S_S_S_PKdS1_S1_di:
.text._Z21updatePositionsKernelPdS_S_S_S_S_PKdS1_S1_di:
        /* <DEDUP_REMOVED lines=9> */
[----:B------:R-:W1:Y:S07]  /*0090*/  LDCU.64 UR4, c[0x0][0x358] ;  /* 0x00006b00ff0477ac */ /* 0x000e6e0008000a00 */
[----:B------:R-:W2:Y:S08]  /*00a0*/  LDC.64 R6, c[0x0][0x398] ;  /* 0x0000e600ff067b82 */ /* 0x000eb00000000a00 */
[----:B------:R-:W3:Y:S01]  /*00b0*/  LDC.64 R16, c[0x0][0x380] ;  /* 0x0000e000ff107b82 */ /* 0x000ee20000000a00 */
[----:B0-----:R-:W-:-:S07]  /*00c0*/  IMAD.WIDE R8, R0, 0x8, R8 ;  /* 0x0000000800087825 */ /* 0x001fce00078e0208 */
[----:B------:R-:W0:Y:S01]  /*00d0*/  LDC.64 R2, c[0x0][0x3c8] ;  /* 0x0000f200ff027b82 */ /* 0x000e220000000a00 */
[----:B-1----:R-:W4:Y:S01]  /*00e0*/  LDG.E.64 R10, desc[UR4][R8.64] ;  /* 0x00000004080a7981 */ /* 0x002f22000c1e1b00 */
[----:B--2---:R-:W-:-:S06]  /*00f0*/  IMAD.WIDE R6, R0, 0x8, R6 ;  /* 0x0000000800067825 */ /* 0x004fcc00078e0206 */
[----:B------:R-:W1:Y:S01]  /*0100*/  LDC.64 R14, c[0x0][0x3b8] ;  /* 0x0000ee00ff0e7b82 */ /* 0x000e620000000a00 */
[----:B------:R-:W2:Y:S01]  /*0110*/  LDG.E.64 R4, desc[UR4][R6.64] ;  /* 0x0000000406047981 */ /* 0x000ea2000c1e1b00 */
[----:B---3--:R-:W-:-:S05]  /*0120*/  IMAD.WIDE R16, R0, 0x8, R16 ;  /* 0x0000000800107825 */ /* 0x008fca00078e0210 */
[----:B------:R-:W3:Y:S01]  /*0130*/  LDG.E.64 R12, desc[UR4][R16.64] ;  /* 0x00000004100c7981 */ /* 0x000ee2000c1e1b00 */
[----:B----4-:R-:W-:-:S08]  /*0140*/  DMUL R10, R10, 0.5 ;  /* 0x3fe000000a0a7828 */ /* 0x010fd00000000000 */
[----:B0-----:R-:W-:-:S08]  /*0150*/  DMUL R10, R10, R2 ;  /* 0x000000020a0a7228 */ /* 0x001fd00000000000 */
[----:B------:R-:W-:-:S08]  /*0160*/  DMUL R10, R10, R2 ;  /* 0x000000020a0a7228 */ /* 0x000fd00000000000 */
[----:B--2---:R-:W-:Y:S02]  /*0170*/  DFMA R4, R4, R2, R10 ;  /* 0x000000020404722b */ /* 0x004fe4000000000a */
[----:B------:R-:W0:Y:S06]  /*0180*/  LDC.64 R10, c[0x0][0x3a0] ;  /* 0x0000e800ff0a7b82 */ /* 0x000e2c0000000a00 */
[----:B---3--:R-:W-:Y:S01]  /*0190*/  DADD R22, R4, R12 ;  /* 0x0000000004167229 */ /* 0x008fe2000000000c */
[C---:B-1----:R-:W-:Y:S01]  /*01a0*/  IMAD.WIDE R4, R0.reuse, 0x8, R14 ;  /* 0x0000000800047825 */ /* 0x042fe200078e020e */
[----:B------:R-:W1:Y:S05]  /*01b0*/  LDC.64 R12, c[0x0][0x388] ;  /* 0x0000e200ff0c7b82 */ /* 0x000e6a0000000a00 */
[----:B------:R2:W-:Y:S04]  /*01c0*/  STG.E.64 desc[UR4][R16.64], R22 ;  /* 0x0000001610007986 */ /* 0x0005e8000c101b04 */
[----:B------:R-:W3:Y:S01]  /*01d0*/  LDG.E.64 R20, desc[UR4][R4.64] ;  /* 0x0000000404147981 */ /* 0x000ee2000c1e1b00 */
[C---:B0-----:R-:W-:Y:S01]  /*01e0*/  IMAD.WIDE R10, R0.reuse, 0x8, R10 ;  /* 0x00000008000a7825 */ /* 0x041fe200078e020a */
[----:B--2---:R-:W0:Y:S04]  /*01f0*/  LDC.64 R16, c[0x0][0x3a8] ;  /* 0x0000ea00ff107b82 */ /* 0x004e280000000a00 */
[----:B------:R-:W2:Y:S01]  /*0200*/  LDG.E.64 R18, desc[UR4][R10.64] ;  /* 0x000000040a127981 */ /* 0x000ea2000c1e1b00 */
[----:B-1----:R-:W-:-:S05]  /*0210*/  IMAD.WIDE R12, R0, 0x8, R12 ;  /* 0x00000008000c7825 */ /* 0x002fca00078e020c */
[----:B------:R-:W4:Y:S01]  /*0220*/  LDG.E.64 R14, desc[UR4][R12.64] ;  /* 0x000000040c0e7981 */ /* 0x000f22000c1e1b00 */
[----:B0-----:R-:W-:Y:S01]  /*0230*/  IMAD.WIDE R16, R0, 0x8, R16 ;  /* 0x0000000800107825 */ /* 0x001fe200078e0210 */
[----:B---3--:R-:W-:-:S08]  /*0240*/  DMUL R20, R20, 0.5 ;  /* 0x3fe0000014147828 */ /* 0x008fd00000000000 */
[-C--:B------:R-:W-:Y:S02]  /*0250*/  DMUL R24, R20, R2.reuse ;  /* 0x0000000214187228 */ /* 0x080fe40000000000 */
[----:B------:R-:W0:Y:S06]  /*0260*/  LDC.64 R20, c[0x0][0x3c0] ;  /* 0x0000f000ff147b82 */ /* 0x000e2c0000000a00 */
[----:B------:R-:W-:-:S08]  /*0270*/  DMUL R24, R24, R2 ;  /* 0x0000000218187228 */ /* 0x000fd00000000000 */
[----:B--2---:R-:W-:-:S08]  /*0280*/  DFMA R18, R18, R2, R24 ;  /* 0x000000021212722b */ /* 0x004fd00000000018 */
[----:B----4-:R-:W-:Y:S01]  /*0290*/  DADD R24, R18, R14 ;  /* 0x0000000012187229 */ /* 0x010fe2000000000e */
[C---:B0-----:R-:W-:Y:S02]  /*02a0*/  IMAD.WIDE R14, R0.reuse, 0x8, R20 ;  /* 0x00000008000e7825 */ /* 0x041fe400078e0214 */
[----:B------:R-:W0:Y:S04]  /*02b0*/  LDC.64 R20, c[0x0][0x390] ;  /* 0x0000e400ff147b82 */ /* 0x000e280000000a00 */
[----:B------:R1:W-:Y:S04]  /*02c0*/  STG.E.64 desc[UR4][R12.64], R24 ;  /* 0x000000180c007986 */ /* 0x0003e8000c101b04 */
[----:B------:R-:W2:Y:S04]  /*02d0*/  LDG.E.64 R26, desc[UR4][R14.64] ;  /* 0x000000040e1a7981 */ /* 0x000ea8000c1e1b00 */
[----:B------:R-:W3:Y:S01]  /*02e0*/  LDG.E.64 R18, desc[UR4][R16.64] ;  /* 0x0000000410127981 */ /* 0x000ee2000c1e1b00 */
[----:B0-----:R-:W-:-:S05]  /*02f0*/  IMAD.WIDE R20, R0, 0x8, R20 ;  /* 0x0000000800147825 */ /* 0x001fca00078e0214 */
[----:B------:R-:W4:Y:S01]  /*0300*/  LDG.E.64 R22, desc[UR4][R20.64] ;  /* 0x0000000414167981 */ /* 0x000f22000c1e1b00 */
[----:B--2---:R-:W-:-:S08]  /*0310*/  DMUL R26, R26, 0.5 ;  /* 0x3fe000001a1a7828 */ /* 0x004fd00000000000 */
[----:B------:R-:W-:-:S08]  /*0320*/  DMUL R26, R26, R2 ;  /* 0x000000021a1a7228 */ /* 0x000fd00000000000 */
[----:B------:R-:W-:-:S08]  /*0330*/  DMUL R26, R26, R2 ;  /* 0x000000021a1a7228 */ /* 0x000fd00000000000 */
[----:B---3--:R-:W-:-:S08]  /*0340*/  DFMA R18, R18, R2, R26 ;  /* 0x000000021212722b */ /* 0x008fd0000000001a */
[----:B----4-:R-:W-:-:S07]  /*0350*/  DADD R18, R18, R22 ;  /* 0x0000000012127229 */ /* 0x010fce0000000016 */
[----:B------:R0:W-:Y:S04]  /*0360*/  STG.E.64 desc[UR4][R20.64], R18 ;  /* 0x0000001214007986 */ /* 0x0001e8000c101b04 */
[----:B------:R-:W1:Y:S04]  /*0370*/  LDG.E.64 R8, desc[UR4][R8.64] ;  /* 0x0000000408087981 */ /* 0x000e68000c1e1b00 */
[----:B------:R-:W2:Y:S01]  /*0380*/  LDG.E.64 R22, desc[UR4][R6.64] ;  /* 0x0000000406167981 */ /* 0x000ea2000c1e1b00 */
[----:B-1----:R-:W-:-:S08]  /*0390*/  DMUL R12, R8, 0.5 ;  /* 0x3fe00000080c7828 */ /* 0x002fd00000000000 */
[----:B--2---:R-:W-:-:S07]  /*03a0*/  DFMA R12, R12, R2, R22 ;  /* 0x000000020c0c722b */ /* 0x004fce0000000016 */
[----:B------:R-:W-:Y:S04]  /*03b0*/  STG.E.64 desc[UR4][R6.64], R12 ;  /* 0x0000000c06007986 */ /* 0x000fe8000c101b04 */
[----:B------:R-:W2:Y:S04]  /*03c0*/  LDG.E.64 R4, desc[UR4][R4.64] ;  /* 0x0000000404047981 */ /* 0x000ea8000c1e1b00 */
[----:B------:R-:W3:Y:S01]  /*03d0*/  LDG.E.64 R24, desc[UR4][R10.64] ;  /* 0x000000040a187981 */ /* 0x000ee2000c1e1b00 */
[----:B--2---:R-:W-:-:S08]  /*03e0*/  DMUL R22, R4, 0.5 ;  /* 0x3fe0000004167828 */ /* 0x004fd00000000000 */
[----:B---3--:R-:W-:-:S07]  /*03f0*/  DFMA R22, R22, R2, R24 ;  /* 0x000000021616722b */ /* 0x008fce0000000018 */
[----:B------:R-:W-:Y:S04]  /*0400*/  STG.E.64 desc[UR4][R10.64], R22 ;  /* 0x000000160a007986 */ /* 0x000fe8000c101b04 */
[----:B------:R-:W2:Y:S04]  /*0410*/  LDG.E.64 R14, desc[UR4][R14.64] ;  /* 0x000000040e0e7981 */ /* 0x000ea8000c1e1b00 */
[----:B0-----:R-:W3:Y:S01]  /*0420*/  LDG.E.64 R18, desc[UR4][R16.64] ;  /* 0x0000000410127981 */ /* 0x001ee2000c1e1b00 */
[----:B--2---:R-:W-:-:S08]  /*0430*/  DMUL R8, R14, 0.5 ;  /* 0x3fe000000e087828 */ /* 0x004fd00000000000 */
[----:B---3--:R-:W-:-:S07]  /*0440*/  DFMA R8, R8, R2, R18 ;  /* 0x000000020808722b */ /* 0x008fce0000000012 */
[----:B------:R-:W-:Y:S01]  /*0450*/  STG.E.64 desc[UR4][R16.64], R8 ;  /* 0x0000000810007986 */ /* 0x000fe2000c101b04 */
[----:B------:R-:W-:Y:S05]  /*0460*/  EXIT ;  /* 0x000000000000794d */ /* 0x000fea0003800000 */
.L_x_1:
        /* <DEDUP_REMOVED lines=9> */
.L_x_118:


//--------------------- .text._Z26computeAccelerationsKernelPKdS0_S0_S0_PdS1_S1_i --------------------------
	.section	.text._Z26computeAccelerationsKernelPKdS0_S0_S0_PdS1_S1_i,"ax",@progbits
	.align	128
        .global         _Z26computeAccelerationsKernelPKdS0_S0_S0_PdS1_S1_i
        .type           _Z26computeAccelerationsKernelPKdS0_S0_S0_PdS1_S1_i,@function
        .size           _Z26computeAccelerationsKernelPKdS0_S0_S0_PdS1_S1_i,(.L_x_116 - _Z26computeAccelerationsKernelPKdS0_S0_S0_PdS1_S1_i)
        .other          _Z26computeAccelerationsKernelPKdS0_S0_S0_PdS1_S1_i,@"STO_CUDA_ENTRY STV_DEFAULT"
_Z26computeAccelerationsKernelPKdS0_S0_S0_PdS1_S1_i:
.text._Z26computeAccelerationsKernelPKdS0_S0_S0_PdS1_S1_i:
        /* <DEDUP_REMOVED lines=12> */
[----:B0-----:R-:W-:-:S06]  /*00c0*/  IMAD.WIDE R34, R14, 0x8, R34 ;  /* 0x000000080e227825 */ /* 0x001fcc00078e0222 */
[----:B-1----:R-:W5:Y:S01]  /*00d0*/  LDG.E.64 R34, desc[UR16][R34.64] ;  /* 0x0000001022227981 */ /* 0x002f62000c1e1b00 */
[----:B--2---:R-:W-:-:S06]  /*00e0*/  IMAD.WIDE R32, R14, 0x8, R32 ;  /* 0x000000080e207825 */ /* 0x004fcc00078e0220 */
[----:B------:R-:W5:Y:S01]  /*00f0*/  LDG.E.64 R32, desc[UR16][R32.64] ;  /* 0x0000001020207981 */ /* 0x000f62000c1e1b00 */
[----:B---3--:R-:W-:-:S06]  /*0100*/  IMAD.WIDE R30, R14, 0x8, R30 ;  /* 0x000000080e1e7825 */ /* 0x008fcc00078e021e */
[----:B------:R-:W5:Y:S01]  /*0110*/  LDG.E.64 R30, desc[UR16][R30.64] ;  /* 0x000000101e1e7981 */ /* 0x000f62000c1e1b00 */
[----:B------:R-:W-:Y:S01]  /*0120*/  ISETP.GE.AND P0, PT, R14, 0x1, PT ;  /* 0x000000010e00780c */ /* 0x000fe20003f06270 */
[----:B------:R-:W-:Y:S01]  /*0130*/  BSSY.RECONVERGENT B2, `(.L_x_2) ;  /* 0x0000246000027945 */ /* 0x000fe20003800200 */
[----:B------:R-:W-:Y:S01]  /*0140*/  IMAD.MOV.U32 R11, RZ, RZ, RZ ;  /* 0x000000ffff0b7224 */ /* 0x000fe200078e00ff */
[----:B------:R-:W-:Y:S02]  /*0150*/  CS2R R28, SRZ ;  /* 0x00000000001c7805 */ /* 0x000fe4000001ff00 */
[----:B------:R-:W-:Y:S02]  /*0160*/  CS2R R26, SRZ ;  /* 0x00000000001a7805 */ /* 0x000fe4000001ff00 */
[----:B------:R-:W-:-:S06]  /*0170*/  CS2R R24, SRZ ;  /* 0x0000000000187805 */ /* 0x000fcc000001ff00 */
[----:B------:R-:W-:Y:S05]  /*0180*/  @!P0 BRA `(.L_x_3) ;  /* 0x0000002400008947 */ /* 0x000fea0003800000 */
[----:B------:R-:W-:Y:S01]  /*0190*/  VIMNMX R11, PT, PT, R14, UR18, PT ;  /* 0x000000120e0b7c48 */ /* 0x000fe2000bfe0100 */
[----:B------:R-:W-:Y:S01]  /*01a0*/  BSSY.RECONVERGENT B1, `(.L_x_4) ;  /* 0x000014f000017945 */ /* 0x000fe20003800200 */
[----:B------:R-:W-:Y:S01]  /*01b0*/  IMAD.MOV.U32 R0, RZ, RZ, RZ ;  /* 0x000000ffff007224 */ /* 0x000fe200078e00ff */
[----:B------:R-:W-:Y:S02]  /*01c0*/  CS2R R24, SRZ ;  /* 0x0000000000187805 */ /* 0x000fe4000001ff00 */
[C---:B------:R-:W-:Y:S02]  /*01d0*/  ISETP.GE.AND P0, PT, R11.reuse, 0x4, PT ;  /* 0x000000040b00780c */ /* 0x040fe40003f06270 */
[----:B------:R-:W-:Y:S02]  /*01e0*/  CS2R R26, SRZ ;  /* 0x00000000001a7805 */ /* 0x000fe4000001ff00 */
[----:B------:R-:W-:Y:S02]  /*01f0*/  CS2R R28, SRZ ;  /* 0x00000000001c7805 */ /* 0x000fe4000001ff00 */
[----:B------:R-:W-:-:S07]  /*0200*/  VIMNMX R11, PT, PT, R11, 0x1, !PT ;  /* 0x000000010b0b7848 */ /* 0x000fce0007fe0100 */
[----:B------:R-:W-:Y:S05]  /*0210*/  @!P0 BRA `(.L_x_5) ;  /* 0x00000014001c8947 */ /* 0x000fea0003800000 */
[----:B------:R-:W0:Y:S01]  /*0220*/  LDCU.128 UR4, c[0x0][0x380] ;  /* 0x00007000ff0477ac */ /* 0x000e220008000c00 */
[----:B------:R-:W-:Y:S01]  /*0230*/  LOP3.LUT R0, R11, 0x7ffffffc, RZ, 0xc0, !PT ;  /* 0x7ffffffc0b007812 */ /* 0x000fe200078ec0ff */
[----:B------:R-:W-:Y:S01]  /*0240*/  BSSY.RECONVERGENT B0, `(.L_x_6) ;  /* 0x0000143000007945 */ /* 0x000fe20003800200 */
[----:B------:R-:W-:Y:S01]  /*0250*/  CS2R R24, SRZ ;  /* 0x0000000000187805 */ /* 0x000fe2000001ff00 */
[----:B------:R-:W1:Y:S02]  /*0260*/  LDCU.128 UR12, c[0x0][0x390] ;  /* 0x00007200ff0c77ac */ /* 0x000e640008000c00 */
[----:B------:R-:W-:Y:S01]  /*0270*/  IMAD.MOV R0, RZ, RZ, -R0 ;  /* 0x000000ffff007224 */ /* 0x000fe200078e0a00 */
[----:B0-----:R-:W-:Y:S02]  /*0280*/  UIADD3 UR10, UP0, UPT, UR4, 0x10, URZ ;  /* 0x00000010040a7890 */ /* 0x001fe4000ff1e0ff */
[----:B------:R-:W-:Y:S02]  /*0290*/  UIADD3 UR8, UP1, UPT, UR6, 0x10, URZ ;  /* 0x0000001006087890 */ /* 0x000fe4000ff3e0ff */
[----:B-1----:R-:W-:-:S02]  /*02a0*/  UIADD3 UR6, UP2, UPT, UR12, 0x10, URZ ;  /* 0x000000100c067890 */ /* 0x002fc4000ff5e0ff */
[----:B------:R-:W-:Y:S01]  /*02b0*/  UIADD3 UR4, UP3, UPT, UR14, 0x10, URZ ;  /* 0x000000100e047890 */ /* 0x000fe2000ff7e0ff */
[----:B------:R-:W-:Y:S01]  /*02c0*/  MOV R40, UR10 ;  /* 0x0000000a00287c02 */ /* 0x000fe20008000f00 */
[----:B------:R-:W-:Y:S01]  /*02d0*/  UIADD3.X UR11, UPT, UPT, URZ, UR5, URZ, UP0, !UPT ;  /* 0x00000005ff0b7290 */ /* 0x000fe200087fe4ff */
[----:B------:R-:W-:Y:S01]  /*02e0*/  IMAD.U32 R38, RZ, RZ, UR8 ;  /* 0x00000008ff267e24 */ /* 0x000fe2000f8e00ff */
[----:B------:R-:W-:Y:S01]  /*02f0*/  UIADD3.X UR9, UPT, UPT, URZ, UR7, URZ, UP1, !UPT ;  /* 0x00000007ff097290 */ /* 0x000fe20008ffe4ff */
[----:B------:R-:W-:Y:S01]  /*0300*/  IMAD.U32 R36, RZ, RZ, UR6 ;  /* 0x00000006ff247e24 */ /* 0x000fe2000f8e00ff */
[----:B------:R-:W-:Y:S01]  /*0310*/  UIADD3.X UR7, UPT, UPT, URZ, UR13, URZ, UP2, !UPT ;  /* 0x0000000dff077290 */ /* 0x000fe200097fe4ff */
[----:B------:R-:W-:Y:S01]  /*0320*/  IMAD.U32 R22, RZ, RZ, UR4 ;  /* 0x00000004ff167e24 */ /* 0x000fe2000f8e00ff */
[----:B------:R-:W-:Y:S01]  /*0330*/  UIADD3.X UR5, UPT, UPT, URZ, UR15, URZ, UP3, !UPT ;  /* 0x0000000fff057290 */ /* 0x000fe20009ffe4ff */
[----:B------:R-:W-:Y:S01]  /*0340*/  MOV R41, UR11 ;  /* 0x0000000b00297c02 */ /* 0x000fe20008000f00 */
[----:B------:R-:W-:-:S02]  /*0350*/  IMAD.U32 R39, RZ, RZ, UR9 ;  /* 0x00000009ff277e24 */ /* 0x000fc4000f8e00ff */
[----:B------:R-:W-:Y:S02]  /*0360*/  IMAD.U32 R37, RZ, RZ, UR7 ;  /* 0x00000007ff257e24 */ /* 0x000fe4000f8e00ff */
[----:B------:R-:W-:-:S07]  /*0370*/  IMAD.U32 R23, RZ, RZ, UR5 ;  /* 0x00000005ff177e24 */ /* 0x000fce000f8e00ff */
.L_x_31:
[----:B------:R-:W2:Y:S04]  /*0380*/  LDG.E.64 R18, desc[UR16][R38.64+-0x10] ;  /* 0xfffff01026127981 */ /* 0x000ea8000c1e1b00 */
[----:B------:R-:W3:Y:S04]  /*0390*/  LDG.E.64 R20, desc[UR16][R40.64+-0x10] ;  /* 0xfffff01028147981 */ /* 0x000ee8000c1e1b00 */
[----:B------:R-:W4:Y:S01]  /*03a0*/  LDG.E.64 R16, desc[UR16][R36.64+-0x10] ;  /* 0xfffff01024107981 */ /* 0x000f22000c1e1b00 */
[----:B------:R-:W-:Y:S01]  /*03b0*/  IMAD.MOV.U32 R4, RZ, RZ, 0x0 ;  /* 0x00000000ff047424 */ /* 0x000fe200078e00ff */
[----:B------:R-:W-:Y:S01]  /*03c0*/  BSSY.RECONVERGENT B4, `(.L_x_7) ;  /* 0x0000020000047945 */ /* 0x000fe20003800200 */
[----:B------:R-:W-:Y:S01]  /*03d0*/  IMAD.MOV.U32 R5, RZ, RZ, 0x3fd80000 ;  /* 0x3fd80000ff057424 */ /* 0x000fe200078e00ff */
[----:B--2--5:R-:W-:-:S02]  /*03e0*/  DADD R18, -R32, R18 ;  /* 0x0000000020127229 */ /* 0x024fc40000000112 */
[----:B---3--:R-:W-:-:S06]  /*03f0*/  DADD R20, -R34, R20 ;  /* 0x0000000022147229 */ /* 0x008fcc0000000114 */
[----:B------:R-:W-:Y:S02]  /*0400*/  DMUL R2, R18, R18 ;  /* 0x0000001212027228 */ /* 0x000fe40000000000 */
[----:B----4-:R-:W-:-:S06]  /*0410*/  DADD R16, -R30, R16 ;  /* 0x000000001e107229 */ /* 0x010fcc0000000110 */
[----:B------:R-:W-:-:S08]  /*0420*/  DFMA R2, R20, R20, R2 ;  /* 0x000000141402722b */ /* 0x000fd00000000002 */
[----:B------:R-:W-:-:S06]  /*0430*/  DFMA R48, R16, R16, R2 ;  /* 0x000000101030722b */ /* 0x000fcc0000000002 */
[----:B------:R-:W0:Y:S04]  /*0440*/  MUFU.RSQ64H R7, R49 ;  /* 0x0000003100077308 */ /* 0x000e280000001c00 */
[----:B------:R-:W-:-:S04]  /*0450*/  IADD3 R6, PT, PT, R49, -0x3500000, RZ ;  /* 0xfcb0000031067810 */ /* 0x000fc80007ffe0ff */
[----:B------:R-:W-:Y:S02]  /*0460*/  ISETP.GE.U32.AND P0, PT, R6, 0x7ca00000, PT ;  /* 0x7ca000000600780c */ /* 0x000fe40003f06070 */
[----:B0-----:R-:W-:-:S08]  /*0470*/  DMUL R2, R6, R6 ;  /* 0x0000000606027228 */ /* 0x001fd00000000000 */
[----:B------:R-:W-:-:S08]  /*0480*/  DFMA R2, R48, -R2, 1 ;  /* 0x3ff000003002742b */ /* 0x000fd00000000802 */
[----:B------:R-:W-:Y:S02]  /*0490*/  DFMA R4, R2, R4, 0.5 ;  /* 0x3fe000000204742b */ /* 0x000fe40000000004 */
[----:B------:R-:W-:-:S08]  /*04a0*/  DMUL R2, R6, R2 ;  /* 0x0000000206027228 */ /* 0x000fd00000000000 */
[----:B------:R-:W-:-:S08]  /*04b0*/  DFMA R42, R4, R2, R6 ;  /* 0x00000002042a722b */ /* 0x000fd00000000006 */
[----:B------:R-:W-:Y:S02]  /*04c0*/  DMUL R2, R48, R42 ;  /* 0x0000002a30027228 */ /* 0x000fe40000000000 */
[----:B------:R-:W-:Y:S01]  /*04d0*/  VIADD R5, R43, 0xfff00000 ;  /* 0xfff000002b057836 */ /* 0x000fe20000000000 */
[----:B------:R-:W-:-:S05]  /*04e0*/  MOV R4, R42 ;  /* 0x0000002a00047202 */ /* 0x000fca0000000f00 */
[----:B------:R-:W-:-:S08]  /*04f0*/  DFMA R8, R2, -R2, R48 ;  /* 0x800000020208722b */ /* 0x000fd00000000030 */
[----:B------:R-:W-:Y:S01]  /*0500*/  DFMA R12, R8, R4, R2 ;  /* 0x00000004080c722b */ /* 0x000fe20000000002 */
[----:B------:R-:W-:Y:S10]  /*0510*/  @!P0 BRA `(.L_x_8) ;  /* 0x0000000000288947 */ /* 0x000ff40003800000 */
[----:B------:R-:W-:Y:S01]  /*0520*/  IMAD.MOV.U32 R12, RZ, RZ, R42 ;  /* 0x000000ffff0c7224 */ /* 0x000fe200078e002a */
[----:B------:R-:W-:Y:S01]  /*0530*/  MOV R7, R3 ;  /* 0x0000000300077202 */ /* 0x000fe20000000f00 */
[----:B------:R-:W-:Y:S01]  /*0540*/  IMAD.MOV.U32 R10, RZ, RZ, R8 ;  /* 0x000000ffff0a7224 */ /* 0x000fe200078e0008 */
[----:B------:R-:W-:Y:S01]  /*0550*/  MOV R42, 0x5a0 ;  /* 0x000005a0002a7802 */ /* 0x000fe20000000f00 */
[----:B------:R-:W-:Y:S02]  /*0560*/  IMAD.MOV.U32 R8, RZ, RZ, R2 ;  /* 0x000000ffff087224 */ /* 0x000fe400078e0002 */
[----:B------:R-:W-:Y:S02]  /*0570*/  IMAD.MOV.U32 R4, RZ, RZ, R48 ;  /* 0x000000ffff047224 */ /* 0x000fe400078e0030 */
[----:B------:R-:W-:-:S07]  /*0580*/  IMAD.MOV.U32 R3, RZ, RZ, R49 ;  /* 0x000000ffff037224 */ /* 0x000fce00078e0031 */
[----:B------:R-:W-:Y:S05]  /*0590*/  CALL.REL.NOINC `($__internal_1_$__cuda_sm20_dsqrt_rn_f64_mediumpath_v1) ;  /* 0x0000004c00fc7944 */ /* 0x000fea0003c00000 */
[----:B------:R-:W-:Y:S01]  /*05a0*/  IMAD.MOV.U32 R12, RZ, RZ, R4 ;  /* 0x000000ffff0c7224 */ /* 0x000fe200078e0004 */
[----:B------:R-:W-:-:S07]  /*05b0*/  MOV R13, R3 ;  /* 0x00000003000d7202 */ /* 0x000fce0000000f00 */
.L_x_8:
[----:B------:R-:W-:Y:S05]  /*05c0*/  BSYNC.RECONVERGENT B4 ;  /* 0x0000000000047941 */ /* 0x000fea0003800200 */
.L_x_7:
[----:B------:R-:W-:Y:S01]  /*05d0*/  UMOV UR4, 0xd9d7bdbb ;  /* 0xd9d7bdbb00047882 */ /* 0x000fe20000000000 */
[----:B------:R-:W-:Y:S01]  /*05e0*/  UMOV UR5, 0x3ddb7cdf ;  /* 0x3ddb7cdf00057882 */ /* 0x000fe20000000000 */
[----:B------:R-:W-:Y:S01]  /*05f0*/  BSSY.RECONVERGENT B4, `(.L_x_9) ;  /* 0x0000021000047945 */ /* 0x000fe20003800200 */
[----:B------:R-:W-:-:S14]  /*0600*/  DSETP.GEU.AND P0, PT, R12, UR4, PT ;  /* 0x000000040c007e2a */ /* 0x000fdc000bf0e000 */
[----:B------:R-:W-:Y:S05]  /*0610*/  @!P0 BRA `(.L_x_10) ;  /* 0x0000000000788947 */ /* 0x000fea0003800000 */
[----:B------:R-:W2:Y:S01]  /*0620*/  LDG.E.64 R2, desc[UR16][R22.64+-0x10] ;  /* 0xfffff01016027981 */ /* 0x000ea2000c1e1b00 */
[----:B------:R-:W-:Y:S01]  /*0630*/  DMUL R4, R48, R12 ;  /* 0x0000000c30047228 */ /* 0x000fe20000000000 */
[----:B------:R-:W-:Y:S01]  /*0640*/  IMAD.MOV.U32 R6, RZ, RZ, 0x1 ;  /* 0x00000001ff067424 */ /* 0x000fe200078e00ff */
[----:B------:R-:W-:Y:S01]  /*0650*/  UMOV UR4, 0xffed8acc ;  /* 0xffed8acc00047882 */ /* 0x000fe20000000000 */
[----:B------:R-:W-:Y:S01]  /*0660*/  UMOV UR5, 0x3dd2589e ;  /* 0x3dd2589e00057882 */ /* 0x000fe20000000000 */
[----:B------:R-:W-:Y:S02]  /*0670*/  BSSY.RECONVERGENT B5, `(.L_x_11) ;  /* 0x0000015000057945 */ /* 0x000fe40003800200 */
[----:B------:R-:W0:Y:S02]  /*0680*/  MUFU.RCP64H R7, R5 ;  /* 0x0000000500077308 */ /* 0x000e240000001800 */
[----:B0-----:R-:W-:-:S08]  /*0690*/  DFMA R8, -R4, R6, 1 ;  /* 0x3ff000000408742b */ /* 0x001fd00000000106 */
[----:B------:R-:W-:-:S08]  /*06a0*/  DFMA R8, R8, R8, R8 ;  /* 0x000000080808722b */ /* 0x000fd00000000008 */
[----:B------:R-:W-:-:S08]  /*06b0*/  DFMA R8, R6, R8, R6 ;  /* 0x000000080608722b */ /* 0x000fd00000000006 */
[----:B------:R-:W-:-:S08]  /*06c0*/  DFMA R6, -R4, R8, 1 ;  /* 0x3ff000000406742b */ /* 0x000fd00000000108 */
[----:B------:R-:W-:Y:S02]  /*06d0*/  DFMA R6, R8, R6, R8 ;  /* 0x000000060806722b */ /* 0x000fe40000000008 */
[----:B--2---:R-:W-:-:S08]  /*06e0*/  DMUL R12, R2, UR4 ;  /* 0x00000004020c7c28 */ /* 0x004fd00008000000 */
[----:B------:R-:W-:Y:S02]  /*06f0*/  DMUL R2, R12, R6 ;  /* 0x000000060c027228 */ /* 0x000fe40000000000 */
[----:B------:R-:W-:-:S06]  /*0700*/  FSETP.GEU.AND P1, PT, |R13|, 6.5827683646048100446e-37, PT ;  /* 0x036000000d00780b */ /* 0x000fcc0003f2e200 */
[----:B------:R-:W-:-:S08]  /*0710*/  DFMA R8, -R4, R2, R12 ;  /* 0x000000020408722b */ /* 0x000fd0000000010c */
[----:B------:R-:W-:-:S10]  /*0720*/  DFMA R6, R6, R8, R2 ;  /* 0x000000080606722b */ /* 0x000fd40000000002 */
[----:B------:R-:W-:-:S05]  /*0730*/  FFMA R2, RZ, R5, R7 ;  /* 0x00000005ff027223 */ /* 0x000fca0000000007 */
[----:B------:R-:W-:-:S13]  /*0740*/  FSETP.GT.AND P0, PT, |R2|, 1.469367938527859385e-39, PT ;  /* 0x001000000200780b */ /* 0x000fda0003f04200 */
[----:B------:R-:W-:Y:S05]  /*0750*/  @P0 BRA P1, `(.L_x_12) ;  /* 0x0000000000180947 */ /* 0x000fea0000800000 */
[----:B------:R-:W-:Y:S01]  /*0760*/  MOV R6, R4 ;  /* 0x0000000400067202 */ /* 0x000fe20000000f00 */
[----:B------:R-:W-:Y:S01]  /*0770*/  IMAD.MOV.U32 R8, RZ, RZ, R12 ;  /* 0x000000ffff087224 */ /* 0x000fe200078e000c */
[----:B------:R-:W-:Y:S01]  /*0780*/  MOV R4, 0x7b0 ;  /* 0x000007b000047802 */ /* 0x000fe20000000f00 */
[----:B------:R-:W-:-:S07]  /*0790*/  IMAD.MOV.U32 R3, RZ, RZ, R13 ;  /* 0x000000ffff037224 */ /* 0x000fce00078e000d */
[----:B------:R-:W-:Y:S05]  /*07a0*/  CALL.REL.NOINC `($__internal_0_$__cuda_sm20_div_rn_f64_full) ;  /* 0x0000004400f07944 */ /* 0x000fea0003c00000 */
[----:B------:R-:W-:-:S07]  /*07b0*/  IMAD.MOV.U32 R7, RZ, RZ, R3 ;  /* 0x000000ffff077224 */ /* 0x000fce00078e0003 */
.L_x_12:
[----:B------:R-:W-:Y:S05]  /*07c0*/  BSYNC.RECONVERGENT B5 ;  /* 0x0000000000057941 */ /* 0x000fea0003800200 */
.L_x_11:
[-C--:B------:R-:W-:Y:S02]  /*07d0*/  DFMA R28, R20, R6.reuse, R28 ;  /* 0x00000006141c722b */ /* 0x080fe4000000001c */
[-C--:B------:R-:W-:Y:S02]  /*07e0*/  DFMA R26, R18, R6.reuse, R26 ;  /* 0x00000006121a722b */ /* 0x080fe4000000001a */
[----:B------:R-:W-:-:S11]  /*07f0*/  DFMA R24, R16, R6, R24 ;  /* 0x000000061018722b */ /* 0x000fd60000000018 */
.L_x_10:
[----:B------:R-:W-:Y:S05]  /*0800*/  BSYNC.RECONVERGENT B4 ;  /* 0x0000000000047941 */ /* 0x000fea0003800200 */
.L_x_9:
[----:B------:R-:W2:Y:S04]  /*0810*/  LDG.E.64 R18, desc[UR16][R38.64+-0x8] ;  /* 0xfffff81026127981 */ /* 0x000ea8000c1e1b00 */
[----:B------:R-:W3:Y:S04]  /*0820*/  LDG.E.64 R20, desc[UR16][R40.64+-0x8] ;  /* 0xfffff81028147981 */ /* 0x000ee8000c1e1b00 */
[----:B------:R-:W4:Y:S01]  /*0830*/  LDG.E.64 R16, desc[UR16][R36.64+-0x8] ;  /* 0xfffff81024107981 */ /* 0x000f22000c1e1b00 */
[----:B------:R-:W-:Y:S01]  /*0840*/  IMAD.MOV.U32 R4, RZ, RZ, 0x0 ;  /* 0x00000000ff047424 */ /* 0x000fe200078e00ff */
[----:B------:R-:W-:Y:S01]  /*0850*/  MOV R5, 0x3fd80000 ;  /* 0x3fd8000000057802 */ /* 0x000fe20000000f00 */
[----:B------:R-:W-:Y:S01]  /*0860*/  BSSY.RECONVERGENT B4, `(.L_x_13) ;  /* 0x000001f000047945 */ /* 0x000fe20003800200 */
[----:B--2---:R-:W-:-:S02]  /*0870*/  DADD R18, -R32, R18 ;  /* 0x0000000020127229 */ /* 0x004fc40000000112 */
[----:B---3--:R-:W-:-:S06]  /*0880*/  DADD R20, -R34, R20 ;  /* 0x0000000022147229 */ /* 0x008fcc0000000114 */
[----:B------:R-:W-:Y:S02]  /*0890*/  DMUL R2, R18, R18 ;  /* 0x0000001212027228 */ /* 0x000fe40000000000 */
[----:B----4-:R-:W-:-:S06]  /*08a0*/  DADD R16, -R30, R16 ;  /* 0x000000001e107229 */ /* 0x010fcc0000000110 */
[----:B------:R-:W-:-:S08]  /*08b0*/  DFMA R2, R20, R20, R2 ;  /* 0x000000141402722b */ /* 0x000fd00000000002 */
[----:B------:R-:W-:-:S06]  /*08c0*/  DFMA R48, R16, R16, R2 ;  /* 0x000000101030722b */ /* 0x000fcc0000000002 */
[----:B------:R-:W0:Y:S04]  /*08d0*/  MUFU.RSQ64H R7, R49 ;  /* 0x0000003100077308 */ /* 0x000e280000001c00 */
[----:B------:R-:W-:-:S05]  /*08e0*/  VIADD R6, R49, 0xfcb00000 ;  /* 0xfcb0000031067836 */ /* 0x000fca0000000000 */
[----:B------:R-:W-:Y:S01]  /*08f0*/  ISETP.GE.U32.AND P0, PT, R6, 0x7ca00000, PT ;  /* 0x7ca000000600780c */ /* 0x000fe20003f06070 */
[----:B0-----:R-:W-:-:S08]  /*0900*/  DMUL R2, R6, R6 ;  /* 0x0000000606027228 */ /* 0x001fd00000000000 */
[----:B------:R-:W-:-:S08]  /*0910*/  DFMA R2, R48, -R2, 1 ;  /* 0x3ff000003002742b */ /* 0x000fd00000000802 */
[----:B------:R-:W-:Y:S02]  /*0920*/  DFMA R4, R2, R4, 0.5 ;  /* 0x3fe000000204742b */ /* 0x000fe40000000004 */
[----:B------:R-:W-:-:S08]  /*0930*/  DMUL R2, R6, R2 ;  /* 0x0000000206027228 */ /* 0x000fd00000000000 */
[----:B------:R-:W-:-:S08]  /*0940*/  DFMA R12, R4, R2, R6 ;  /* 0x00000002040c722b */ /* 0x000fd00000000006 */
[----:B------:R-:W-:Y:S02]  /*0950*/  DMUL R2, R48, R12 ;  /* 0x0000000c30027228 */ /* 0x000fe40000000000 */
[----:B------:R-:W-:Y:S02]  /*0960*/  VIADD R5, R13, 0xfff00000 ;  /* 0xfff000000d057836 */ /* 0x000fe40000000000 */
[----:B------:R-:W-:-:S04]  /*0970*/  IMAD.MOV.U32 R4, RZ, RZ, R12 ;  /* 0x000000ffff047224 */ /* 0x000fc800078e000c */
[----:B------:R-:W-:-:S08]  /*0980*/  DFMA R42, R2, -R2, R48 ;  /* 0x80000002022a722b */ /* 0x000fd00000000030 */
[----:B------:R-:W-:Y:S01]  /*0990*/  DFMA R8, R42, R4, R2 ;  /* 0x000000042a08722b */ /* 0x000fe20000000002 */
[----:B------:R-:W-:Y:S10]  /*09a0*/  @!P0 BRA `(.L_x_14) ;  /* 0x0000000000288947 */ /* 0x000ff40003800000 */
[----:B------:R-:W-:Y:S01]  /*09b0*/  IMAD.MOV.U32 R10, RZ, RZ, R42 ;  /* 0x000000ffff0a7224 */ /* 0x000fe200078e002a */
[----:B------:R-:W-:Y:S01]  /*09c0*/  MOV R9, R43 ;  /* 0x0000002b00097202 */ /* 0x000fe20000000f00 */
[----:B------:R-:W-:Y:S01]  /*09d0*/  IMAD.MOV.U32 R7, RZ, RZ, R3 ;  /* 0x000000ffff077224 */ /* 0x000fe200078e0003 */
[----:B------:R-:W-:Y:S01]  /*09e0*/  MOV R3, R49 ;  /* 0x0000003100037202 */ /* 0x000fe20000000f00 */
[----:B------:R-:W-:Y:S01]  /*09f0*/  IMAD.MOV.U32 R8, RZ, RZ, R2 ;  /* 0x000000ffff087224 */ /* 0x000fe200078e0002 */
[----:B------:R-:W-:Y:S01]  /*0a00*/  MOV R42, 0xa30 ;  /* 0x00000a30002a7802 */ /* 0x000fe20000000f00 */
[----:B------:R-:W-:-:S07]  /*0a10*/  IMAD.MOV.U32 R4, RZ, RZ, R48 ;  /* 0x000000ffff047224 */ /* 0x000fce00078e0030 */
[----:B------:R-:W-:Y:S05]  /*0a20*/  CALL.REL.NOINC `($__internal_1_$__cuda_sm20_dsqrt_rn_f64_mediumpath_v1) ;  /* 0x0000004800d87944 */ /* 0x000fea0003c00000 */
[----:B------:R-:W-:Y:S02]  /*0a30*/  IMAD.MOV.U32 R8, RZ, RZ, R4 ;  /* 0x000000ffff087224 */ /* 0x000fe400078e0004 */
[----:B------:R-:W-:-:S07]  /*0a40*/  IMAD.MOV.U32 R9, RZ, RZ, R3 ;  /* 0x000000ffff097224 */ /* 0x000fce00078e0003 */
.L_x_14:
[----:B------:R-:W-:Y:S05]  /*0a50*/  BSYNC.RECONVERGENT B4 ;  /* 0x0000000000047941 */ /* 0x000fea0003800200 */
.L_x_13:
[----:B------:R-:W-:Y:S01]  /*0a60*/  UMOV UR4, 0xd9d7bdbb ;  /* 0xd9d7bdbb00047882 */ /* 0x000fe20000000000 */
[----:B------:R-:W-:Y:S01]  /*0a70*/  UMOV UR5, 0x3ddb7cdf ;  /* 0x3ddb7cdf00057882 */ /* 0x000fe20000000000 */
[----:B------:R-:W-:Y:S01]  /*0a80*/  BSSY.RECONVERGENT B4, `(.L_x_15) ;  /* 0x0000021000047945 */ /* 0x000fe20003800200 */
[----:B------:R-:W-:-:S14]  /*0a90*/  DSETP.GEU.AND P0, PT, R8, UR4, PT ;  /* 0x0000000408007e2a */ /* 0x000fdc000bf0e000 */
[----:B------:R-:W-:Y:S05]  /*0aa0*/  @!P0 BRA `(.L_x_16) ;  /* 0x0000000000788947 */ /* 0x000fea0003800000 */
[----:B------:R-:W2:Y:S01]  /*0ab0*/  LDG.E.64 R2, desc[UR16][R22.64+-0x8] ;  /* 0xfffff81016027981 */ /* 0x000ea2000c1e1b00 */
[----:B------:R-:W-:Y:S01]  /*0ac0*/  DMUL R4, R48, R8 ;  /* 0x0000000830047228 */ /* 0x000fe20000000000 */
[----:B------:R-:W-:Y:S01]  /*0ad0*/  MOV R6, 0x1 ;  /* 0x0000000100067802 */ /* 0x000fe20000000f00 */
        /* <DEDUP_REMOVED lines=23> */
.L_x_18:
[----:B------:R-:W-:Y:S05]  /*0c50*/  BSYNC.RECONVERGENT B5 ;  /* 0x0000000000057941 */ /* 0x000fea0003800200 */
.L_x_17:
[-C--:B------:R-:W-:Y:S02]  /*0c60*/  DFMA R28, R20, R6.reuse, R28 ;  /* 0x00000006141c722b */ /* 0x080fe4000000001c */
[-C--:B------:R-:W-:Y:S02]  /*0c70*/  DFMA R26, R18, R6.reuse, R26 ;  /* 0x00000006121a722b */ /* 0x080fe4000000001a */
[----:B------:R-:W-:-:S11]  /*0c80*/  DFMA R24, R16, R6, R24 ;  /* 0x000000061018722b */ /* 0x000fd60000000018 */
.L_x_16:
[----:B------:R-:W-:Y:S05]  /*0c90*/  BSYNC.RECONVERGENT B4 ;  /* 0x0000000000047941 */ /* 0x000fea0003800200 */
.L_x_15:
[----:B------:R-:W2:Y:S04]  /*0ca0*/  LDG.E.64 R18, desc[UR16][R38.64] ;  /* 0x0000001026127981 */ /* 0x000ea8000c1e1b00 */
[----:B------:R-:W3:Y:S04]  /*0cb0*/  LDG.E.64 R20, desc[UR16][R40.64] ;  /* 0x0000001028147981 */ /* 0x000ee8000c1e1b00 */
[----:B------:R-:W4:Y:S01]  /*0cc0*/  LDG.E.64 R16, desc[UR16][R36.64] ;  /* 0x0000001024107981 */ /* 0x000f22000c1e1b00 */
[----:B------:R-:W-:Y:S01]  /*0cd0*/  MOV R4, 0x0 ;  /* 0x0000000000047802 */ /* 0x000fe20000000f00 */
[----:B------:R-:W-:Y:S01]  /*0ce0*/  IMAD.MOV.U32 R5, RZ, RZ, 0x3fd80000 ;  /* 0x3fd80000ff057424 */ /* 0x000fe200078e00ff */
        /* <DEDUP_REMOVED lines=31> */
.L_x_20:
[----:B------:R-:W-:Y:S05]  /*0ee0*/  BSYNC.RECONVERGENT B4 ;  /* 0x0000000000047941 */ /* 0x000fea0003800200 */
.L_x_19:
        /* <DEDUP_REMOVED lines=31> */
.L_x_24:
[----:B------:R-:W-:Y:S05]  /*10e0*/  BSYNC.RECONVERGENT B5 ;  /* 0x0000000000057941 */ /* 0x000fea0003800200 */
.L_x_23:
[-C--:B------:R-:W-:Y:S02]  /*10f0*/  DFMA R28, R20, R6.reuse, R28 ;  /* 0x00000006141c722b */ /* 0x080fe4000000001c */
[-C--:B------:R-:W-:Y:S02]  /*1100*/  DFMA R26, R18, R6.reuse, R26 ;  /* 0x00000006121a722b */ /* 0x080fe4000000001a */
[----:B------:R-:W-:-:S11]  /*1110*/  DFMA R24, R16, R6, R24 ;  /* 0x000000061018722b */ /* 0x000fd60000000018 */
.L_x_22:
[----:B------:R-:W-:Y:S05]  /*1120*/  BSYNC.RECONVERGENT B4 ;  /* 0x0000000000047941 */ /* 0x000fea0003800200 */
.L_x_21:
        /* <DEDUP_REMOVED lines=36> */
.L_x_26:
[----:B------:R-:W-:Y:S05]  /*1370*/  BSYNC.RECONVERGENT B4 ;  /* 0x0000000000047941 */ /* 0x000fea0003800200 */
.L_x_25:
        /* <DEDUP_REMOVED lines=31> */
.L_x_30:
[----:B------:R-:W-:Y:S05]  /*1570*/  BSYNC.RECONVERGENT B5 ;  /* 0x0000000000057941 */ /* 0x000fea0003800200 */
.L_x_29:
[-C--:B------:R-:W-:Y:S02]  /*1580*/  DFMA R28, R20, R6.reuse, R28 ;  /* 0x00000006141c722b */ /* 0x080fe4000000001c */
[-C--:B------:R-:W-:Y:S02]  /*1590*/  DFMA R26, R18, R6.reuse, R26 ;  /* 0x00000006121a722b */ /* 0x080fe4000000001a */
[----:B------:R-:W-:-:S11]  /*15a0*/  DFMA R24, R16, R6, R24 ;  /* 0x000000061018722b */ /* 0x000fd60000000018 */
.L_x_28:
[----:B------:R-:W-:Y:S05]  /*15b0*/  BSYNC.RECONVERGENT B4 ;  /* 0x0000000000047941 */ /* 0x000fea0003800200 */
.L_x_27:
[----:B------:R-:W-:Y:S01]  /*15c0*/  VIADD R0, R0, 0x4 ;  /* 0x0000000400007836 */ /* 0x000fe20000000000 */
[----:B------:R-:W-:Y:S02]  /*15d0*/  IADD3 R38, P2, PT, R38, 0x20, RZ ;  /* 0x0000002026267810 */ /* 0x000fe40007f5e0ff */
[----:B------:R-:W-:Y:S02]  /*15e0*/  IADD3 R36, P3, PT, R36, 0x20, RZ ;  /* 0x0000002024247810 */ /* 0x000fe40007f7e0ff */
[----:B------:R-:W-:Y:S01]  /*15f0*/  ISETP.NE.AND P0, PT, R0, RZ, PT ;  /* 0x000000ff0000720c */ /* 0x000fe20003f05270 */
[----:B------:R-:W-:Y:S01]  /*1600*/  IMAD.X R39, RZ, RZ, R39, P2 ;  /* 0x000000ffff277224 */ /* 0x000fe200010e0627 */
[----:B------:R-:W-:Y:S01]  /*1610*/  IADD3 R40, P1, PT, R40, 0x20, RZ ;  /* 0x0000002028287810 */ /* 0x000fe20007f3e0ff */
[----:B------:R-:W-:Y:S01]  /*1620*/  IMAD.X R37, RZ, RZ, R37, P3 ;  /* 0x000000ffff257224 */ /* 0x000fe200018e0625 */
[----:B------:R-:W-:Y:S02]  /*1630*/  IADD3 R22, P4, PT, R22, 0x20, RZ ;  /* 0x0000002016167810 */ /* 0x000fe40007f9e0ff */
[----:B------:R-:W-:-:S02]  /*1640*/  IADD3.X R41, PT, PT, RZ, R41, RZ, P1, !PT ;  /* 0x00000029ff297210 */ /* 0x000fc40000ffe4ff */
[----:B------:R-:W-:-:S05]  /*1650*/  IADD3.X R23, PT, PT, RZ, R23, RZ, P4, !PT ;  /* 0x00000017ff177210 */ /* 0x000fca00027fe4ff */
[----:B------:R-:W-:Y:S05]  /*1660*/  @P0 BRA `(.L_x_31) ;  /* 0xffffffec00440947 */ /* 0x000fea000383ffff */
[----:B------:R-:W-:Y:S05]  /*1670*/  BSYNC.RECONVERGENT B0 ;  /* 0x0000000000007941 */ /* 0x000fea0003800200 */
.L_x_6:
[----:B------:R-:W-:-:S07]  /*1680*/  LOP3.LUT R0, R11, 0x7ffffffc, RZ, 0xc0, !PT ;  /* 0x7ffffffc0b007812 */ /* 0x000fce00078ec0ff */
.L_x_5:
[----:B------:R-:W-:Y:S05]  /*1690*/  BSYNC.RECONVERGENT B1 ;  /* 0x0000000000017941 */ /* 0x000fea0003800200 */
.L_x_4:
[----:B------:R-:W-:-:S13]  /*16a0*/  LOP3.LUT P0, R2, R11, 0x3, RZ, 0xc0, !PT ;  /* 0x000000030b027812 */ /* 0x000fda000780c0ff */
[----:B------:R-:W-:Y:S05]  /*16b0*/  @!P0 BRA `(.L_x_3) ;  /* 0x0000000c00b48947 */ /* 0x000fea0003800000 */
[----:B------:R-:W-:Y:S01]  /*16c0*/  ISETP.NE.AND P0, PT, R2, 0x1, PT ;  /* 0x000000010200780c */ /* 0x000fe20003f05270 */
[----:B------:R-:W-:-:S12]  /*16d0*/  BSSY.RECONVERGENT B0, `(.L_x_32) ;  /* 0x000009a000007945 */ /* 0x000fd80003800200 */
[----:B------:R-:W-:Y:S05]  /*16e0*/  @!P0 BRA `(.L_x_33) ;  /* 0x0000000800608947 */ /* 0x000fea0003800000 */
[----:B------:R-:W0:Y:S08]  /*16f0*/  LDC.64 R36, c[0x0][0x388] ;  /* 0x0000e200ff247b82 */ /* 0x000e300000000a00 */
[----:B------:R-:W1:Y:S08]  /*1700*/  LDC.64 R40, c[0x0][0x380] ;  /* 0x0000e000ff287b82 */ /* 0x000e700000000a00 */
[----:B------:R-:W2:Y:S01]  /*1710*/  LDC.64 R20, c[0x0][0x390] ;  /* 0x0000e400ff147b82 */ /* 0x000ea20000000a00 */
[----:B0-----:R-:W-:-:S05]  /*1720*/  IMAD.WIDE.U32 R36, R0, 0x8, R36 ;  /* 0x0000000800247825 */ /* 0x001fca00078e0024 */
[----:B------:R-:W3:Y:S01]  /*1730*/  LDG.E.64 R22, desc[UR16][R36.64] ;  /* 0x0000001024167981 */ /* 0x000ee2000c1e1b00 */
[----:B-1----:R-:W-:-:S05]  /*1740*/  IMAD.WIDE.U32 R40, R0, 0x8, R40 ;  /* 0x0000000800287825 */ /* 0x002fca00078e0028 */
[----:B------:R-:W4:Y:S01]  /*1750*/  LDG.E.64 R38, desc[UR16][R40.64] ;  /* 0x0000001028267981 */ /* 0x000f22000c1e1b00 */
[----:B--2---:R-:W-:-:S05]  /*1760*/  IMAD.WIDE.U32 R20, R0, 0x8, R20 ;  /* 0x0000000800147825 */ /* 0x004fca00078e0014 */
[----:B------:R-:W2:Y:S01]  /*1770*/  LDG.E.64 R18, desc[UR16][R20.64] ;  /* 0x0000001014127981 */ /* 0x000ea2000c1e1b00 */
[----:B------:R-:W-:Y:S01]  /*1780*/  IMAD.MOV.U32 R4, RZ, RZ, 0x0 ;  /* 0x00000000ff047424 */ /* 0x000fe200078e00ff */
[----:B------:R-:W-:Y:S01]  /*1790*/  MOV R5, 0x3fd80000 ;  /* 0x3fd8000000057802 */ /* 0x000fe20000000f00 */
[----:B------:R-:W-:Y:S01]  /*17a0*/  BSSY.RECONVERGENT B1, `(.L_x_34) ;  /* 0x000001d000017945 */ /* 0x000fe20003800200 */
[----:B---3-5:R-:W-:Y:S02]  /*17b0*/  DADD R22, -R32, R22 ;  /* 0x0000000020167229 */ /* 0x028fe40000000116 */
[----:B----4-:R-:W-:-:S06]  /*17c0*/  DADD R38, -R34, R38 ;  /* 0x0000000022267229 */ /* 0x010fcc0000000126 */
[----:B------:R-:W-:Y:S02]  /*17d0*/  DMUL R2, R22, R22 ;  /* 0x0000001616027228 */ /* 0x000fe40000000000 */
[----:B--2---:R-:W-:-:S06]  /*17e0*/  DADD R18, -R30, R18 ;  /* 0x000000001e127229 */ /* 0x004fcc0000000112 */
        /* <DEDUP_REMOVED lines=16> */
[----:B------:R-:W-:Y:S01]  /*18f0*/  MOV R10, R8 ;  /* 0x00000008000a7202 */ /* 0x000fe20000000f00 */
[----:B------:R-:W-:Y:S01]  /*1900*/  IMAD.MOV.U32 R8, RZ, RZ, R16 ;  /* 0x000000ffff087224 */ /* 0x000fe200078e0010 */
[----:B------:R-:W-:Y:S01]  /*1910*/  MOV R4, R48 ;  /* 0x0000003000047202 */ /* 0x000fe20000000f00 */
[----:B------:R-:W-:Y:S01]  /*1920*/  IMAD.MOV.U32 R7, RZ, RZ, R17 ;  /* 0x000000ffff077224 */ /* 0x000fe200078e0011 */
[----:B------:R-:W-:Y:S01]  /*1930*/  MOV R42, 0x1960 ;  /* 0x00001960002a7802 */ /* 0x000fe20000000f00 */
[----:B------:R-:W-:-:S07]  /*1940*/  IMAD.MOV.U32 R3, RZ, RZ, R49 ;  /* 0x000000ffff037224 */ /* 0x000fce00078e0031 */
[----:B------:R-:W-:Y:S05]  /*1950*/  CALL.REL.NOINC `($__internal_1_$__cuda_sm20_dsqrt_rn_f64_mediumpath_v1) ;  /* 0x0000003c000c7944 */ /* 0x000fea0003c00000 */
[----:B------:R-:W-:-:S07]  /*1960*/  IMAD.MOV.U32 R2, RZ, RZ, R4 ;  /* 0x000000ffff027224 */ /* 0x000fce00078e0004 */
.L_x_35:
[----:B------:R-:W-:Y:S05]  /*1970*/  BSYNC.RECONVERGENT B1 ;  /* 0x0000000000017941 */ /* 0x000fea0003800200 */
.L_x_34:
[----:B------:R-:W0:Y:S01]  /*1980*/  LDC.64 R16, c[0x0][0x398] ;  /* 0x0000e600ff107b82 */ /* 0x000e220000000a00 */
[----:B------:R-:W-:Y:S01]  /*1990*/  UMOV UR4, 0xd9d7bdbb ;  /* 0xd9d7bdbb00047882 */ /* 0x000fe20000000000 */
[----:B------:R-:W-:Y:S01]  /*19a0*/  UMOV UR5, 0x3ddb7cdf ;  /* 0x3ddb7cdf00057882 */ /* 0x000fe20000000000 */
[----:B------:R-:W-:Y:S01]  /*19b0*/  BSSY.RECONVERGENT B1, `(.L_x_36) ;  /* 0x0000022000017945 */ /* 0x000fe20003800200 */
[----:B------:R-:W-:Y:S01]  /*19c0*/  DSETP.GEU.AND P0, PT, R2, UR4, PT ;  /* 0x0000000402007e2a */ /* 0x000fe2000bf0e000 */
[----:B0-----:R-:W-:-:S13]  /*19d0*/  IMAD.WIDE.U32 R16, R0, 0x8, R16 ;  /* 0x0000000800107825 */ /* 0x001fda00078e0010 */
[----:B------:R-:W-:Y:S05]  /*19e0*/  @!P0 BRA `(.L_x_37) ;  /* 0x0000000000788947 */ /* 0x000fea0003800000 */
[----:B------:R-:W2:Y:S01]  /*19f0*/  LDG.E.64 R6, desc[UR16][R16.64] ;  /* 0x0000001010067981 */ /* 0x000ea2000c1e1b00 */
[----:B------:R-:W-:Y:S01]  /*1a00*/  DMUL R4, R48, R2 ;  /* 0x0000000230047228 */ /* 0x000fe20000000000 */
[----:B------:R-:W-:Y:S01]  /*1a10*/  UMOV UR4, 0xffed8acc ;  /* 0xffed8acc00047882 */ /* 0x000fe20000000000 */
[----:B------:R-:W-:Y:S01]  /*1a20*/  MOV R2, 0x1 ;  /* 0x0000000100027802 */ /* 0x000fe20000000f00 */
        /* <DEDUP_REMOVED lines=22> */
.L_x_39:
[----:B------:R-:W-:Y:S05]  /*1b90*/  BSYNC.RECONVERGENT B4 ;  /* 0x0000000000047941 */ /* 0x000fea0003800200 */
.L_x_38:
[-C--:B------:R-:W-:Y:S02]  /*1ba0*/  DFMA R28, R38, R6.reuse, R28 ;  /* 0x00000006261c722b */ /* 0x080fe4000000001c */
[-C--:B------:R-:W-:Y:S02]  /*1bb0*/  DFMA R26, R22, R6.reuse, R26 ;  /* 0x00000006161a722b */ /* 0x080fe4000000001a */
[----:B------:R-:W-:-:S11]  /*1bc0*/  DFMA R24, R18, R6, R24 ;  /* 0x000000061218722b */ /* 0x000fd60000000018 */
.L_x_37:
[----:B------:R-:W-:Y:S05]  /*1bd0*/  BSYNC.RECONVERGENT B1 ;  /* 0x0000000000017941 */ /* 0x000fea0003800200 */
.L_x_36:
        /* <DEDUP_REMOVED lines=35> */
.L_x_41:
[----:B------:R-:W-:Y:S05]  /*1e10*/  BSYNC.RECONVERGENT B1 ;  /* 0x0000000000017941 */ /* 0x000fea0003800200 */
.L_x_40:
        /* <DEDUP_REMOVED lines=25> */
[----:B------:R-:W-:Y:S01]  /*1fb0*/  IMAD.MOV.U32 R6, RZ, RZ, R4 ;  /* 0x000000ffff067224 */ /* 0x000fe200078e0004 */
[----:B------:R-:W-:Y:S01]  /*1fc0*/  MOV R8, R12 ;  /* 0x0000000c00087202 */ /* 0x000fe20000000f00 */
[----:B------:R-:W-:Y:S01]  /*1fd0*/  IMAD.MOV.U32 R3, RZ, RZ, R13 ;  /* 0x000000ffff037224 */ /* 0x000fe200078e000d */
[----:B------:R-:W-:-:S07]  /*1fe0*/  MOV R4, 0x2000 ;  /* 0x0000200000047802 */ /* 0x000fce0000000f00 */
[----:B------:R-:W-:Y:S05]  /*1ff0*/  CALL.REL.NOINC `($__internal_0_$__cuda_sm20_div_rn_f64_full) ;  /* 0x0000002c00dc7944 */ /* 0x000fea0003c00000 */
[----:B------:R-:W-:-:S07]  /*2000*/  MOV R7, R3 ;  /* 0x0000000300077202 */ /* 0x000fce0000000f00 */
.L_x_45:
[----:B------:R-:W-:Y:S05]  /*2010*/  BSYNC.RECONVERGENT B4 ;  /* 0x0000000000047941 */ /* 0x000fea0003800200 */
.L_x_44:
[-C--:B------:R-:W-:Y:S02]  /*2020*/  DFMA R28, R38, R6.reuse, R28 ;  /* 0x00000006261c722b */ /* 0x080fe4000000001c */
[-C--:B------:R-:W-:Y:S02]  /*2030*/  DFMA R26, R22, R6.reuse, R26 ;  /* 0x00000006161a722b */ /* 0x080fe4000000001a */
[----:B------:R-:W-:-:S11]  /*2040*/  DFMA R24, R18, R6, R24 ;  /* 0x000000061218722b */ /* 0x000fd60000000018 */
.L_x_43:
[----:B------:R-:W-:Y:S05]  /*2050*/  BSYNC.RECONVERGENT B1 ;  /* 0x0000000000017941 */ /* 0x000fea0003800200 */
.L_x_42:
[----:B------:R-:W-:-:S07]  /*2060*/  VIADD R0, R0, 0x2 ;  /* 0x0000000200007836 */ /* 0x000fce0000000000 */
.L_x_33:
[----:B------:R-:W-:Y:S05]  /*2070*/  BSYNC.RECONVERGENT B0 ;  /* 0x0000000000007941 */ /* 0x000fea0003800200 */
.L_x_32:
[----:B------:R-:W-:-:S04]  /*2080*/  LOP3.LUT R2, R11, 0x1, RZ, 0xc0, !PT ;  /* 0x000000010b027812 */ /* 0x000fc800078ec0ff */
[----:B------:R-:W-:-:S13]  /*2090*/  ISETP.NE.U32.AND P0, PT, R2, 0x1, PT ;  /* 0x000000010200780c */ /* 0x000fda0003f05070 */
[----:B------:R-:W-:Y:S05]  /*20a0*/  @P0 BRA `(.L_x_3) ;  /* 0x0000000400380947 */ /* 0x000fea0003800000 */
[----:B------:R-:W0:Y:S08]  /*20b0*/  LDC.64 R4, c[0x0][0x388] ;  /* 0x0000e200ff047b82 */ /* 0x000e300000000a00 */
[----:B------:R-:W1:Y:S08]  /*20c0*/  LDC.64 R2, c[0x0][0x380] ;  /* 0x0000e000ff027b82 */ /* 0x000e700000000a00 */
[----:B------:R-:W2:Y:S01]  /*20d0*/  LDC.64 R8, c[0x0][0x390] ;  /* 0x0000e400ff087b82 */ /* 0x000ea20000000a00 */
[----:B0-----:R-:W-:-:S06]  /*20e0*/  IMAD.WIDE.U32 R4, R0, 0x8, R4 ;  /* 0x0000000800047825 */ /* 0x001fcc00078e0004 */
[----:B------:R-:W3:Y:S01]  /*20f0*/  LDG.E.64 R4, desc[UR16][R4.64] ;  /* 0x0000001004047981 */ /* 0x000ee2000c1e1b00 */
[----:B-1----:R-:W-:-:S06]  /*2100*/  IMAD.WIDE.U32 R2, R0, 0x8, R2 ;  /* 0x0000000800027825 */ /* 0x002fcc00078e0002 */
[----:B------:R-:W4:Y:S01]  /*2110*/  LDG.E.64 R2, desc[UR16][R2.64] ;  /* 0x0000001002027981 */ /* 0x000f22000c1e1b00 */
[----:B--2---:R-:W-:-:S06]  /*2120*/  IMAD.WIDE.U32 R8, R0, 0x8, R8 ;  /* 0x0000000800087825 */ /* 0x004fcc00078e0008 */
[----:B------:R-:W2:Y:S01]  /*2130*/  LDG.E.64 R8, desc[UR16][R8.64] ;  /* 0x0000001008087981 */ /* 0x000ea2000c1e1b00 */
[----:B------:R-:W-:Y:S01]  /*2140*/  BSSY.RECONVERGENT B0, `(.L_x_46) ;  /* 0x0000020000007945 */ /* 0x000fe20003800200 */
[----:B---3-5:R-:W-:Y:S01]  /*2150*/  DADD R18, -R32, R4 ;  /* 0x0000000020127229 */ /* 0x028fe20000000104 */
[----:B------:R-:W-:Y:S01]  /*2160*/  MOV R4, 0x0 ;  /* 0x0000000000047802 */ /* 0x000fe20000000f00 */
[----:B------:R-:W-:Y:S01]  /*2170*/  IMAD.MOV.U32 R5, RZ, RZ, 0x3fd80000 ;  /* 0x3fd80000ff057424 */ /* 0x000fe200078e00ff */
[----:B----4-:R-:W-:-:S05]  /*2180*/  DADD R20, -R34, R2 ;  /* 0x0000000022147229 */ /* 0x010fca0000000102 */
        /* <DEDUP_REMOVED lines=27> */
.L_x_47:
[----:B------:R-:W-:Y:S05]  /*2340*/  BSYNC.RECONVERGENT B0 ;  /* 0x0000000000007941 */ /* 0x000fea0003800200 */
.L_x_46:
[----:B------:R-:W-:Y:S01]  /*2350*/  UMOV UR4, 0xd9d7bdbb ;  /* 0xd9d7bdbb00047882 */ /* 0x000fe20000000000 */
[----:B------:R-:W-:Y:S02]  /*2360*/  UMOV UR5, 0x3ddb7cdf ;  /* 0x3ddb7cdf00057882 */ /* 0x000fe40000000000 */
[----:B------:R-:W-:-:S14]  /*2370*/  DSETP.GEU.AND P0, PT, R4, UR4, PT ;  /* 0x0000000404007e2a */ /* 0x000fdc000bf0e000 */
[----:B------:R-:W-:Y:S05]  /*2380*/  @!P0 BRA `(.L_x_3) ;  /* 0x0000000000808947 */ /* 0x000fea0003800000 */
[----:B------:R-:W0:Y:S02]  /*2390*/  LDC.64 R2, c[0x0][0x398] ;  /* 0x0000e600ff027b82 */ /* 0x000e240000000a00 */
[----:B0-----:R-:W-:-:S06]  /*23a0*/  IMAD.WIDE.U32 R2, R0, 0x8, R2 ;  /* 0x0000000800027825 */ /* 0x001fcc00078e0002 */
        /* <DEDUP_REMOVED lines=26> */
.L_x_49:
[----:B------:R-:W-:Y:S05]  /*2550*/  BSYNC.RECONVERGENT B0 ;  /* 0x0000000000007941 */ /* 0x000fea0003800200 */
.L_x_48:
[-C--:B------:R-:W-:Y:S02]  /*2560*/  DFMA R28, R20, R6.reuse, R28 ;  /* 0x00000006141c722b */ /* 0x080fe4000000001c */
[-C--:B------:R-:W-:Y:S02]  /*2570*/  DFMA R26, R18, R6.reuse, R26 ;  /* 0x00000006121a722b */ /* 0x080fe4000000001a */
[----:B------:R-:W-:-:S11]  /*2580*/  DFMA R24, R16, R6, R24 ;  /* 0x000000061018722b */ /* 0x000fd60000000018 */
.L_x_3:
[----:B------:R-:W-:Y:S05]  /*2590*/  BSYNC.RECONVERGENT B2 ;  /* 0x0000000000027941 */ /* 0x000fea0003800200 */
.L_x_2:
[----:B------:R-:W0:Y:S01]  /*25a0*/  LDCU UR4, c[0x0][0x3b8] ;  /* 0x00007700ff0477ac */ /* 0x000e220008000800 */
[----:B------:R-:W-:Y:S01]  /*25b0*/  BSSY.RECONVERGENT B0, `(.L_x_50) ;  /* 0x0000056000007945 */ /* 0x000fe20003800200 */
[----:B0-----:R-:W-:-:S13]  /*25c0*/  ISETP.GE.AND P0, PT, R11, UR4, PT ;  /* 0x000000040b007c0c */ /* 0x001fda000bf06270 */
[----:B------:R-:W-:Y:S05]  /*25d0*/  @P0 BRA `(.L_x_51) ;  /* 0x00000004004c0947 */ /* 0x000fea0003800000 */
[----:B------:R-:W-:Y:S01]  /*25e0*/  ISETP.NE.AND P0, PT, R14, R11, PT ;  /* 0x0000000b0e00720c */ /* 0x000fe20003f05270 */
[----:B------:R-:W-:-:S12]  /*25f0*/  BSSY.RECONVERGENT B1, `(.L_x_52) ;  /* 0x0000050000017945 */ /* 0x000fd80003800200 */
[----:B------:R-:W-:Y:S05]  /*2600*/  @!P0 BRA `(.L_x_53) ;  /* 0x0000000400388947 */ /* 0x000fea0003800000 */
        /* <DEDUP_REMOVED lines=11> */
[----:B------:R-:W-:Y:S01]  /*26c0*/  IMAD.MOV.U32 R4, RZ, RZ, 0x0 ;  /* 0x00000000ff047424 */ /* 0x000fe200078e00ff */
[----:B------:R-:W-:Y:S01]  /*26d0*/  MOV R5, 0x3fd80000 ;  /* 0x3fd8000000057802 */ /* 0x000fe20000000f00 */
        /* <DEDUP_REMOVED lines=24> */
[----:B------:R-:W-:Y:S02]  /*2860*/  IMAD.MOV.U32 R4, RZ, RZ, R22 ;  /* 0x000000ffff047224 */ /* 0x000fe400078e0016 */
[----:B------:R-:W-:-:S07]  /*2870*/  IMAD.MOV.U32 R3, RZ, RZ, R23 ;  /* 0x000000ffff037224 */ /* 0x000fce00078e0017 */
[----:B------:R-:W-:Y:S05]  /*2880*/  CALL.REL.NOINC `($__internal_1_$__cuda_sm20_dsqrt_rn_f64_mediumpath_v1) ;  /* 0x0000002c00407944 */ /* 0x000fea0003c00000 */
[----:B------:R-:W-:-:S07]  /*2890*/  MOV R5, R3 ;  /* 0x0000000300057202 */ /* 0x000fce0000000f00 */
.L_x_55:
[----:B------:R-:W-:Y:S05]  /*28a0*/  BSYNC.RECONVERGENT B2 ;  /* 0x0000000000027941 */ /* 0x000fea0003800200 */
.L_x_54:
        /* <DEDUP_REMOVED lines=31> */
[----:B------:R-:W-:-:S07]  /*2aa0*/  IMAD.MOV.U32 R7, RZ, RZ, R3 ;  /* 0x000000ffff077224 */ /* 0x000fce00078e0003 */
.L_x_57:
[----:B------:R-:W-:Y:S05]  /*2ab0*/  BSYNC.RECONVERGENT B2 ;  /* 0x0000000000027941 */ /* 0x000fea0003800200 */
.L_x_56:
[-C--:B------:R-:W-:Y:S02]  /*2ac0*/  DFMA R28, R20, R6.reuse, R28 ;  /* 0x00000006141c722b */ /* 0x080fe4000000001c */
[-C--:B------:R-:W-:Y:S02]  /*2ad0*/  DFMA R26, R18, R6.reuse, R26 ;  /* 0x00000006121a722b */ /* 0x080fe4000000001a */
[----:B------:R-:W-:-:S11]  /*2ae0*/  DFMA R24, R16, R6, R24 ;  /* 0x000000061018722b */ /* 0x000fd60000000018 */
.L_x_53:
[----:B------:R-:W-:Y:S05]  /*2af0*/  BSYNC.RECONVERGENT B1 ;  /* 0x0000000000017941 */ /* 0x000fea0003800200 */
.L_x_52:
[----:B------:R-:W-:-:S07]  /*2b00*/  IADD3 R11, PT, PT, R11, 0x1, RZ ;  /* 0x000000010b0b7810 */ /* 0x000fce0007ffe0ff */
.L_x_51:
[----:B------:R-:W-:Y:S05]  /*2b10*/  BSYNC.RECONVERGENT B0 ;  /* 0x0000000000007941 */ /* 0x000fea0003800200 */
.L_x_50:
[----:B------:R-:W0:Y:S01]  /*2b20*/  LDCU UR4, c[0x0][0x3b8] ;  /* 0x00007700ff0477ac */ /* 0x000e220008000800 */
[----:B------:R-:W-:Y:S01]  /*2b30*/  BSSY.RECONVERGENT B1, `(.L_x_58) ;  /* 0x0000239000017945 */ /* 0x000fe20003800200 */
[----:B0-----:R-:W-:-:S13]  /*2b40*/  ISETP.GE.AND P0, PT, R11, UR4, PT ;  /* 0x000000040b007c0c */ /* 0x001fda000bf06270 */
[----:B------:R-:W-:Y:S05]  /*2b50*/  @P0 BRA `(.L_x_59) ;  /* 0x0000002000d80947 */ /* 0x000fea0003800000 */
[C---:B------:R-:W-:Y:S01]  /*2b60*/  VIADD R0, R11.reuse, -UR4 ;  /* 0x800000040b007c36 */ /* 0x040fe20008000000 */
[----:B------:R-:W-:Y:S01]  /*2b70*/  BSSY.RECONVERGENT B0, `(.L_x_60) ;  /* 0x000013f000007945 */ /* 0x000fe20003800200 */
[----:B------:R-:W-:-:S03]  /*2b80*/  IADD3 R2, PT, PT, -R11, UR4, RZ ;  /* 0x000000040b027c10 */ /* 0x000fc6000fffe1ff */
[----:B------:R-:W-:-:S13]  /*2b90*/  ISETP.GT.U32.AND P0, PT, R0, -0x4, PT ;  /* 0xfffffffc0000780c */ /* 0x000fda0003f04070 */
[----:B------:R-:W-:Y:S05]  /*2ba0*/  @P0 BRA `(.L_x_61) ;  /* 0x0000001000ec0947 */ /* 0x000fea0003800000 */
[----:B------:R-:W0:Y:S01]  /*2bb0*/  LDCU.128 UR8, c[0x0][0x380] ;  /* 0x00007000ff0877ac */ /* 0x000e220008000c00 */
[----:B------:R-:W-:Y:S01]  /*2bc0*/  MOV R5, 0x0 ;  /* 0x0000000000057802 */ /* 0x000fe20000000f00 */
[----:B------:R-:W-:Y:S01]  /*2bd0*/  IMAD.MOV.U32 R4, RZ, RZ, 0x10 ;  /* 0x00000010ff047424 */ /* 0x000fe200078e00ff */
[----:B------:R-:W-:Y:S01]  /*2be0*/  LOP3.LUT R0, R2, 0xfffffffc, RZ, 0xc0, !PT ;  /* 0xfffffffc02007812 */ /* 0x000fe200078ec0ff */
[----:B------:R-:W1:Y:S02]  /*2bf0*/  LDCU.128 UR12, c[0x0][0x390] ;  /* 0x00007200ff0c77ac */ /* 0x000e640008000c00 */
[----:B------:R-:W-:-:S04]  /*2c00*/  IMAD.WIDE.U32 R4, R11, 0x8, R4 ;  /* 0x000000080b047825 */ /* 0x000fc800078e0004 */
[----:B------:R-:W-:Y:S01]  /*2c10*/  IMAD.MOV R0, RZ, RZ, -R0 ;  /* 0x000000ffff007224 */ /* 0x000fe200078e0a00 */
[C---:B0-----:R-:W-:Y:S02]  /*2c20*/  IADD3 R20, P0, PT, R4.reuse, UR8, RZ ;  /* 0x0000000804147c10 */ /* 0x041fe4000ff1e0ff */
[C---:B------:R-:W-:Y:S02]  /*2c30*/  IADD3 R22, P1, PT, R4.reuse, UR10, RZ ;  /* 0x0000000a04167c10 */ /* 0x040fe4000ff3e0ff */
[C---:B-1----:R-:W-:Y:S02]  /*2c40*/  IADD3 R16, P2, PT, R4.reuse, UR14, RZ ;  /* 0x0000000e04107c10 */ /* 0x042fe4000ff5e0ff */
[----:B------:R-:W-:Y:S02]  /*2c50*/  IADD3 R18, P3, PT, R4, UR12, RZ ;  /* 0x0000000c04127c10 */ /* 0x000fe4000ff7e0ff */
[C---:B------:R-:W-:Y:S02]  /*2c60*/  IADD3.X R21, PT, PT, R5.reuse, UR9, RZ, P0, !PT ;  /* 0x0000000905157c10 */ /* 0x040fe400087fe4ff */
[----:B------:R-:W-:-:S02]  /*2c70*/  IADD3.X R23, PT, PT, R5, UR11, RZ, P1, !PT ;  /* 0x0000000b05177c10 */ /* 0x000fc40008ffe4ff */
[C---:B------:R-:W-:Y:S02]  /*2c80*/  IADD3.X R17, PT, PT, R5.reuse, UR15, RZ, P2, !PT ;  /* 0x0000000f05117c10 */ /* 0x040fe400097fe4ff */
[----:B------:R-:W-:-:S07]  /*2c90*/  IADD3.X R19, PT, PT, R5, UR13, RZ, P3, !PT ;  /* 0x0000000d05137c10 */ /* 0x000fce0009ffe4ff */
.L_x_86:
[----:B------:R-:W2:Y:S04]  /*2ca0*/  LDG.E.64 R36, desc[UR16][R22.64+-0x10] ;  /* 0xfffff01016247981 */ /* 0x000ea8000c1e1b00 */
[----:B------:R-:W3:Y:S04]  /*2cb0*/  LDG.E.64 R40, desc[UR16][R20.64+-0x10] ;  /* 0xfffff01014287981 */ /* 0x000ee8000c1e1b00 */
[----:B------:R-:W4:Y:S01]  /*2cc0*/  LDG.E.64 R38, desc[UR16][R18.64+-0x10] ;  /* 0xfffff01012267981 */ /* 0x000f22000c1e1b00 */
[----:B------:R-:W-:Y:S01]  /*2cd0*/  MOV R8, 0x0 ;  /* 0x0000000000087802 */ /* 0x000fe20000000f00 */
[----:B------:R-:W-:Y:S01]  /*2ce0*/  IMAD.MOV.U32 R9, RZ, RZ, 0x3fd80000 ;  /* 0x3fd80000ff097424 */ /* 0x000fe200078e00ff */
[----:B------:R-:W-:Y:S01]  /*2cf0*/  BSSY.RECONVERGENT B2, `(.L_x_62) ;  /* 0x000001f000027945 */ /* 0x000fe20003800200 */
[----:B--2--5:R-:W-:-:S02]  /*2d00*/  DADD R36, -R32, R36 ;  /* 0x0000000020247229 */ /* 0x024fc40000000124 */
        /* <DEDUP_REMOVED lines=29> */
.L_x_63:
[----:B------:R-:W-:Y:S05]  /*2ee0*/  BSYNC.RECONVERGENT B2 ;  /* 0x0000000000027941 */ /* 0x000fea0003800200 */
.L_x_62:
        /* <DEDUP_REMOVED lines=26> */
[----:B------:R-:W-:Y:S01]  /*3090*/  MOV R4, 0x30c0 ;  /* 0x000030c000047802 */ /* 0x000fe20000000f00 */
[----:B------:R-:W-:-:S07]  /*30a0*/  IMAD.MOV.U32 R3, RZ, RZ, R9 ;  /* 0x000000ffff037224 */ /* 0x000fce00078e0009 */
[----:B------:R-:W-:Y:S05]  /*30b0*/  CALL.REL.NOINC `($__internal_0_$__cuda_sm20_div_rn_f64_full) ;  /* 0x0000001c00ac7944 */ /* 0x000fea0003c00000 */
[----:B------:R-:W-:-:S07]  /*30c0*/  MOV R7, R3 ;  /* 0x0000000300077202 */ /* 0x000fce0000000f00 */
.L_x_67:
[----:B------:R-:W-:Y:S05]  /*30d0*/  BSYNC.RECONVERGENT B4 ;  /* 0x0000000000047941 */ /* 0x000fea0003800200 */
.L_x_66:
[-C--:B------:R-:W-:Y:S02]  /*30e0*/  DFMA R28, R40, R6.reuse, R28 ;  /* 0x00000006281c722b */ /* 0x080fe4000000001c */
[-C--:B------:R-:W-:Y:S02]  /*30f0*/  DFMA R26, R36, R6.reuse, R26 ;  /* 0x00000006241a722b */ /* 0x080fe4000000001a */
[----:B------:R-:W-:-:S11]  /*3100*/  DFMA R24, R38, R6, R24 ;  /* 0x000000062618722b */ /* 0x000fd60000000018 */
.L_x_65:
[----:B------:R-:W-:Y:S05]  /*3110*/  BSYNC.RECONVERGENT B2 ;  /* 0x0000000000027941 */ /* 0x000fea0003800200 */
.L_x_64:
        /* <DEDUP_REMOVED lines=34> */
[----:B------:R-:W-:Y:S01]  /*3340*/  MOV R8, R4 ;  /* 0x0000000400087202 */ /* 0x000fe20000000f00 */
[----:B------:R-:W-:-:S07]  /*3350*/  IMAD.MOV.U32 R9, RZ, RZ, R3 ;  /* 0x000000ffff097224 */ /* 0x000fce00078e0003 */
.L_x_69:
[----:B------:R-:W-:Y:S05]  /*3360*/  BSYNC.RECONVERGENT B2 ;  /* 0x0000000000027941 */ /* 0x000fea0003800200 */
.L_x_68:
[----:B------:R-:W-:Y:S01]  /*3370*/  UMOV UR6, 0xd9d7bdbb ;  /* 0xd9d7bdbb00067882 */ /* 0x000fe20000000000 */
[----:B------:R-:W-:Y:S01]  /*3380*/  UMOV UR7, 0x3ddb7cdf ;  /* 0x3ddb7cdf00077882 */ /* 0x000fe20000000000 */
[----:B------:R-:W-:Y:S01]  /*3390*/  BSSY.RECONVERGENT B2, `(.L_x_70) ;  /* 0x0000020000027945 */ /* 0x000fe20003800200 */
[----:B------:R-:W-:-:S14]  /*33a0*/  DSETP.GEU.AND P0, PT, R8, UR6, PT ;  /* 0x0000000608007e2a */ /* 0x000fdc000bf0e000 */
[----:B------:R-:W-:Y:S05]  /*33b0*/  @!P0 BRA `(.L_x_71) ;  /* 0x0000000000748947 */ /* 0x000fea0003800000 */
[----:B------:R-:W2:Y:S01]  /*33c0*/  LDG.E.64 R6, desc[UR16][R16.64+-0x8] ;  /* 0xfffff81010067981 */ /* 0x000ea2000c1e1b00 */
[----:B------:R-:W-:Y:S01]  /*33d0*/  DMUL R4, R48, R8 ;  /* 0x0000000830047228 */ /* 0x000fe20000000000 */
[----:B------:R-:W-:Y:S01]  /*33e0*/  UMOV UR6, 0xffed8acc ;  /* 0xffed8acc00067882 */ /* 0x000fe20000000000 */
[----:B------:R-:W-:Y:S01]  /*33f0*/  IMAD.MOV.U32 R8, RZ, RZ, 0x1 ;  /* 0x00000001ff087424 */ /* 0x000fe200078e00ff */
        /* <DEDUP_REMOVED lines=17> */
[----:B------:R-:W-:Y:S02]  /*3510*/  MOV R3, R9 ;  /* 0x0000000900037202 */ /* 0x000fe40000000f00 */
[----:B------:R-:W-:-:S07]  /*3520*/  MOV R4, 0x3540 ;  /* 0x0000354000047802 */ /* 0x000fce0000000f00 */
[----:B------:R-:W-:Y:S05]  /*3530*/  CALL.REL.NOINC `($__internal_0_$__cuda_sm20_div_rn_f64_full) ;  /* 0x00000018008c7944 */ /* 0x000fea0003c00000 */
[----:B------:R-:W-:-:S07]  /*3540*/  IMAD.MOV.U32 R7, RZ, RZ, R3 ;  /* 0x000000ffff077224 */ /* 0x000fce00078e0003 */
.L_x_73:
[----:B------:R-:W-:Y:S05]  /*3550*/  BSYNC.RECONVERGENT B4 ;  /* 0x0000000000047941 */ /* 0x000fea0003800200 */
.L_x_72:
[-C--:B------:R-:W-:Y:S02]  /*3560*/  DFMA R28, R38, R6.reuse, R28 ;  /* 0x00000006261c722b */ /* 0x080fe4000000001c */
[-C--:B------:R-:W-:Y:S02]  /*3570*/  DFMA R26, R36, R6.reuse, R26 ;  /* 0x00000006241a722b */ /* 0x080fe4000000001a */
[----:B------:R-:W-:-:S11]  /*3580*/  DFMA R24, R40, R6, R24 ;  /* 0x000000062818722b */ /* 0x000fd60000000018 */
.L_x_71:
[----:B------:R-:W-:Y:S05]  /*3590*/  BSYNC.RECONVERGENT B2 ;  /* 0x0000000000027941 */ /* 0x000fea0003800200 */
.L_x_70:
[----:B------:R-:W2:Y:S04]  /*35a0*/  LDG.E.64 R36, desc[UR16][R22.64] ;  /* 0x0000001016247981 */ /* 0x000ea8000c1e1b00 */
[----:B------:R-:W3:Y:S04]  /*35b0*/  LDG.E.64 R38, desc[UR16][R20.64] ;  /* 0x0000001014267981 */ /* 0x000ee8000c1e1b00 */
[----:B------:R-:W4:Y:S01]  /*35c0*/  LDG.E.64 R40, desc[UR16][R18.64] ;  /* 0x0000001012287981 */ /* 0x000f22000c1e1b00 */
[----:B------:R-:W-:Y:S01]  /*35d0*/  IMAD.MOV.U32 R8, RZ, RZ, 0x0 ;  /* 0x00000000ff087424 */ /* 0x000fe200078e00ff */
[----:B------:R-:W-:Y:S01]  /*35e0*/  BSSY.RECONVERGENT B2, `(.L_x_74) ;  /* 0x0000020000027945 */ /* 0x000fe20003800200 */
[----:B------:R-:W-:Y:S01]  /*35f0*/  IMAD.MOV.U32 R9, RZ, RZ, 0x3fd80000 ;  /* 0x3fd80000ff097424 */ /* 0x000fe200078e00ff */
[----:B--2---:R-:W-:-:S02]  /*3600*/  DADD R36, -R32, R36 ;  /* 0x0000000020247229 */ /* 0x004fc40000000124 */
        /* <DEDUP_REMOVED lines=14> */
[----:B------:R-:W-:Y:S01]  /*36f0*/  IADD3 R5, PT, PT, R13, -0x100000, RZ ;  /* 0xfff000000d057810 */ /* 0x000fe20007ffe0ff */
[----:B------:R-:W-:-:S05]  /*3700*/  IMAD.MOV.U32 R4, RZ, RZ, R12 ;  /* 0x000000ffff047224 */ /* 0x000fca00078e000c */
        /* <DEDUP_REMOVED lines=11> */
[----:B------:R-:W-:Y:S01]  /*37c0*/  IMAD.MOV.U32 R8, RZ, RZ, R4 ;  /* 0x000000ffff087224 */ /* 0x000fe200078e0004 */
[----:B------:R-:W-:-:S07]  /*37d0*/  MOV R9, R3 ;  /* 0x0000000300097202 */ /* 0x000fce0000000f00 */
.L_x_75:
[----:B------:R-:W-:Y:S05]  /*37e0*/  BSYNC.RECONVERGENT B2 ;  /* 0x0000000000027941 */ /* 0x000fea0003800200 */
.L_x_74:
        /* <DEDUP_REMOVED lines=27> */
[----:B------:R-:W-:-:S07]  /*39a0*/  MOV R4, 0x39c0 ;  /* 0x000039c000047802 */ /* 0x000fce0000000f00 */
[----:B------:R-:W-:Y:S05]  /*39b0*/  CALL.REL.NOINC `($__internal_0_$__cuda_sm20_div_rn_f64_full) ;  /* 0x00000014006c7944 */ /* 0x000fea0003c00000 */
[----:B------:R-:W-:-:S07]  /*39c0*/  IMAD.MOV.U32 R7, RZ, RZ, R3 ;  /* 0x000000ffff077224 */ /* 0x000fce00078e0003 */
.L_x_79:
[----:B------:R-:W-:Y:S05]  /*39d0*/  BSYNC.RECONVERGENT B4 ;  /* 0x0000000000047941 */ /* 0x000fea0003800200 */
.L_x_78:
[-C--:B------:R-:W-:Y:S02]  /*39e0*/  DFMA R28, R38, R6.reuse, R28 ;  /* 0x00000006261c722b */ /* 0x080fe4000000001c */
[-C--:B------:R-:W-:Y:S02]  /*39f0*/  DFMA R26, R36, R6.reuse, R26 ;  /* 0x00000006241a722b */ /* 0x080fe4000000001a */
[----:B------:R-:W-:-:S11]  /*3a00*/  DFMA R24, R40, R6, R24 ;  /* 0x000000062818722b */ /* 0x000fd60000000018 */
.L_x_77:
[----:B------:R-:W-:Y:S05]  /*3a10*/  BSYNC.RECONVERGENT B2 ;  /* 0x0000000000027941 */ /* 0x000fea0003800200 */
.L_x_76:
        /* <DEDUP_REMOVED lines=34> */
[----:B------:R-:W-:Y:S02]  /*3c40*/  IMAD.MOV.U32 R8, RZ, RZ, R4 ;  /* 0x000000ffff087224 */ /* 0x000fe400078e0004 */
[----:B------:R-:W-:-:S07]  /*3c50*/  IMAD.MOV.U32 R9, RZ, RZ, R3 ;  /* 0x000000ffff097224 */ /* 0x000fce00078e0003 */
.L_x_81:
[----:B------:R-:W-:Y:S05]  /*3c60*/  BSYNC.RECONVERGENT B2 ;  /* 0x0000000000027941 */ /* 0x000fea0003800200 */
.L_x_80:
        /* <DEDUP_REMOVED lines=30> */
.L_x_85:
[----:B------:R-:W-:Y:S05]  /*3e50*/  BSYNC.RECONVERGENT B4 ;  /* 0x0000000000047941 */ /* 0x000fea0003800200 */
.L_x_84:
[-C--:B------:R-:W-:Y:S02]  /*3e60*/  DFMA R28, R38, R6.reuse, R28 ;  /* 0x00000006261c722b */ /* 0x080fe4000000001c */
[-C--:B------:R-:W-:Y:S02]  /*3e70*/  DFMA R26, R36, R6.reuse, R26 ;  /* 0x00000006241a722b */ /* 0x080fe4000000001a */
[----:B------:R-:W-:-:S11]  /*3e80*/  DFMA R24, R40, R6, R24 ;  /* 0x000000062818722b */ /* 0x000fd60000000018 */
.L_x_83:
[----:B------:R-:W-:Y:S05]  /*3e90*/  BSYNC.RECONVERGENT B2 ;  /* 0x0000000000027941 */ /* 0x000fea0003800200 */
.L_x_82:
        /* <DEDUP_REMOVED lines=8> */
[----:B------:R-:W-:Y:S01]  /*3f20*/  IADD3 R11, PT, PT, R11, 0x4, RZ ;  /* 0x000000040b0b7810 */ /* 0x000fe20007ffe0ff */
[----:B------:R-:W-:Y:S01]  /*3f30*/  IMAD.X R19, RZ, RZ, R19, P4 ;  /* 0x000000ffff137224 */ /* 0x000fe200020e0613 */
[----:B------:R-:W-:-:S05]  /*3f40*/  IADD3.X R23, PT, PT, RZ, R23, RZ, P2, !PT ;  /* 0x00000017ff177210 */ /* 0x000fca00017fe4ff */
[----:B------:R-:W-:Y:S05]  /*3f50*/  @P0 BRA `(.L_x_86) ;  /* 0xffffffec00500947 */ /* 0x000fea000383ffff */
.L_x_61:
[----:B------:R-:W-:Y:S05]  /*3f60*/  BSYNC.RECONVERGENT B0 ;  /* 0x0000000000007941 */ /* 0x000fea0003800200 */
.L_x_60:
        /* <DEDUP_REMOVED lines=45> */
[----:B------:R-:W-:Y:S01]  /*4240*/  MOV R8, R4 ;  /* 0x0000000400087202 */ /* 0x000fe20000000f00 */
[----:B------:R-:W-:-:S07]  /*4250*/  IMAD.MOV.U32 R9, RZ, RZ, R3 ;  /* 0x000000ffff097224 */ /* 0x000fce00078e0003 */
.L_x_90:
[----:B------:R-:W-:Y:S05]  /*4260*/  BSYNC.RECONVERGENT B2 ;  /* 0x0000000000027941 */ /* 0x000fea0003800200 */
.L_x_89:
        /* <DEDUP_REMOVED lines=33> */
.L_x_94:
[----:B------:R-:W-:Y:S05]  /*4480*/  BSYNC.RECONVERGENT B4 ;  /* 0x0000000000047941 */ /* 0x000fea0003800200 */
.L_x_93:
[-C--:B------:R-:W-:Y:S02]  /*4490*/  DFMA R28, R40, R6.reuse, R28 ;  /* 0x00000006281c722b */ /* 0x080fe4000000001c */
[-C--:B------:R-:W-:Y:S02]  /*44a0*/  DFMA R26, R38, R6.reuse, R26 ;  /* 0x00000006261a722b */ /* 0x080fe4000000001a */
[----:B------:R-:W-:-:S11]  /*44b0*/  DFMA R24, R36, R6, R24 ;  /* 0x000000062418722b */ /* 0x000fd60000000018 */
.L_x_92:
[----:B------:R-:W-:Y:S05]  /*44c0*/  BSYNC.RECONVERGENT B2 ;  /* 0x0000000000027941 */ /* 0x000fea0003800200 */
.L_x_91:
        /* <DEDUP_REMOVED lines=36> */
[----:B------:R-:W-:-:S07]  /*4710*/  IMAD.MOV.U32 R5, RZ, RZ, R3 ;  /* 0x000000ffff057224 */ /* 0x000fce00078e0003 */
.L_x_96:
[----:B------:R-:W-:Y:S05]  /*4720*/  BSYNC.RECONVERGENT B2 ;  /* 0x0000000000027941 */ /* 0x000fea0003800200 */
.L_x_95:
        /* <DEDUP_REMOVED lines=31> */
.L_x_100:
[----:B------:R-:W-:Y:S05]  /*4920*/  BSYNC.RECONVERGENT B4 ;  /* 0x0000000000047941 */ /* 0x000fea0003800200 */
.L_x_99:
[-C--:B------:R-:W-:Y:S02]  /*4930*/  DFMA R28, R40, R6.reuse, R28 ;  /* 0x00000006281c722b */ /* 0x080fe4000000001c */
[-C--:B------:R-:W-:Y:S02]  /*4940*/  DFMA R26, R38, R6.reuse, R26 ;  /* 0x00000006261a722b */ /* 0x080fe4000000001a */
[----:B------:R-:W-:-:S11]  /*4950*/  DFMA R24, R36, R6, R24 ;  /* 0x000000062418722b */ /* 0x000fd60000000018 */
.L_x_98:
[----:B------:R-:W-:Y:S05]  /*4960*/  BSYNC.RECONVERGENT B2 ;  /* 0x0000000000027941 */ /* 0x000fea0003800200 */
.L_x_97:
[----:B------:R-:W-:-:S07]  /*4970*/  VIADD R11, R11, 0x2 ;  /* 0x000000020b0b7836 */ /* 0x000fce0000000000 */
.L_x_88:
[----:B------:R-:W-:Y:S05]  /*4980*/  BSYNC.RECONVERGENT B0 ;  /* 0x0000000000007941 */ /* 0x000fea0003800200 */
.L_x_87:
        /* <DEDUP_REMOVED lines=13> */
[----:B---3-5:R-:W-:Y:S02]  /*4a60*/  DADD R32, -R32, R4 ;  /* 0x0000000020207229 */ /* 0x028fe40000000104 */
[----:B----4-:R-:W-:-:S06]  /*4a70*/  DADD R34, -R34, R2 ;  /* 0x0000000022227229 */ /* 0x010fcc0000000102 */
[----:B------:R-:W-:Y:S02]  /*4a80*/  DMUL R8, R32, R32 ;  /* 0x0000002020087228 */ /* 0x000fe40000000000 */
[----:B--2---:R-:W-:-:S06]  /*4a90*/  DADD R30, -R30, R6 ;  /* 0x000000001e1e7229 */ /* 0x004fcc0000000106 */
[----:B------:R-:W-:Y:S01]  /*4aa0*/  DFMA R8, R34, R34, R8 ;  /* 0x000000222208722b */ /* 0x000fe20000000008 */
[----:B------:R-:W-:Y:S02]  /*4ab0*/  IMAD.MOV.U32 R6, RZ, RZ, 0x0 ;  /* 0x00000000ff067424 */ /* 0x000fe400078e00ff */
[----:B------:R-:W-:-:S05]  /*4ac0*/  IMAD.MOV.U32 R7, RZ, RZ, 0x3fd80000 ;  /* 0x3fd80000ff077424 */ /* 0x000fca00078e00ff */
        /* <DEDUP_REMOVED lines=26> */
.L_x_102:
[----:B------:R-:W-:Y:S05]  /*4c70*/  BSYNC.RECONVERGENT B0 ;  /* 0x0000000000007941 */ /* 0x000fea0003800200 */
.L_x_101:
        /* <DEDUP_REMOVED lines=31> */
[----:B------:R-:W-:-:S07]  /*4e70*/  MOV R7, R3 ;  /* 0x0000000300077202 */ /* 0x000fce0000000f00 */
.L_x_104:
[----:B------:R-:W-:Y:S05]  /*4e80*/  BSYNC.RECONVERGENT B0 ;  /* 0x0000000000007941 */ /* 0x000fea0003800200 */
.L_x_103:
[-C--:B------:R-:W-:Y:S02]  /*4e90*/  DFMA R28, R34, R6.reuse, R28 ;  /* 0x00000006221c722b */ /* 0x080fe4000000001c */
[-C--:B------:R-:W-:Y:S02]  /*4ea0*/  DFMA R26, R32, R6.reuse, R26 ;  /* 0x00000006201a722b */ /* 0x080fe4000000001a */
[----:B------:R-:W-:-:S11]  /*4eb0*/  DFMA R24, R30, R6, R24 ;  /* 0x000000061e18722b */ /* 0x000fd60000000018 */
.L_x_59:
[----:B------:R-:W-:Y:S05]  /*4ec0*/  BSYNC.RECONVERGENT B1 ;  /* 0x0000000000017941 */ /* 0x000fea0003800200 */
.L_x_58:
[----:B------:R-:W0:Y:S08]  /*4ed0*/  LDC.64 R2, c[0x0][0x3a0] ;  /* 0x0000e800ff027b82 */ /* 0x000e300000000a00 */
[----:B------:R-:W1:Y:S08]  /*4ee0*/  LDC.64 R4, c[0x0][0x3a8] ;  /* 0x0000ea00ff047b82 */ /* 0x000e700000000a00 */
[----:B------:R-:W2:Y:S01]  /*4ef0*/  LDC.64 R6, c[0x0][0x3b0] ;  /* 0x0000ec00ff067b82 */ /* 0x000ea20000000a00 */
[----:B0-----:R-:W-:-:S05]  /*4f00*/  IMAD.WIDE R2, R14, 0x8, R2 ;  /* 0x000000080e027825 */ /* 0x001fca00078e0202 */
[----:B------:R-:W-:Y:S01]  /*4f10*/  STG.E.64 desc[UR16][R2.64], R28 ;  /* 0x0000001c02007986 */ /* 0x000fe2000c101b10 */
[----:B-1----:R-:W-:-:S05]  /*4f20*/  IMAD.WIDE R4, R14, 0x8, R4 ;  /* 0x000000080e047825 */ /* 0x002fca00078e0204 */
[----:B------:R-:W-:Y:S01]  /*4f30*/  STG.E.64 desc[UR16][R4.64], R26 ;  /* 0x0000001a04007986 */ /* 0x000fe2000c101b10 */
[----:B--2---:R-:W-:-:S05]  /*4f40*/  IMAD.WIDE R14, R14, 0x8, R6 ;  /* 0x000000080e0e7825 */ /* 0x004fca00078e0206 */
[----:B------:R-:W-:Y:S01]  /*4f50*/  STG.E.64 desc[UR16][R14.64], R24 ;  /* 0x000000180e007986 */ /* 0x000fe2000c101b10 */
[----:B------:R-:W-:Y:S05]  /*4f60*/  EXIT ;  /* 0x000000000000794d */ /* 0x000fea0003800000 */
        .weak           $__internal_0_$__cuda_sm20_div_rn_f64_full
        .type           $__internal_0_$__cuda_sm20_div_rn_f64_full,@function
        .size           $__internal_0_$__cuda_sm20_div_rn_f64_full,($__internal_1_$__cuda_sm20_dsqrt_rn_f64_mediumpath_v1 - $__internal_0_$__cuda_sm20_div_rn_f64_full)
$__internal_0_$__cuda_sm20_div_rn_f64_full:
[C---:B------:R-:W-:Y:S01]  /*4f70*/  FSETP.GEU.AND P0, PT, |R5|.reuse, 1.469367938527859385e-39, PT ;  /* 0x001000000500780b */ /* 0x040fe20003f0e200 */
[----:B------:R-:W-:Y:S01]  /*4f80*/  IMAD.MOV.U32 R12, RZ, RZ, R6 ;  /* 0x000000ffff0c7224 */ /* 0x000fe200078e0006 */
[----:B------:R-:W-:Y:S01]  /*4f90*/  LOP3.LUT R7, R5, 0x800fffff, RZ, 0xc0, !PT ;  /* 0x800fffff05077812 */ /* 0x000fe200078ec0ff */
[----:B------:R-:W-:Y:S01]  /*4fa0*/  IMAD.MOV.U32 R13, RZ, RZ, R5 ;  /* 0x000000ffff0d7224 */ /* 0x000fe200078e0005 */
[----:B------:R-:W-:Y:S01]  /*4fb0*/  MOV R42, R6 ;  /* 0x00000006002a7202 */ /* 0x000fe20000000f00 */
[----:B------:R-:W-:Y:S01]  /*4fc0*/  IMAD.MOV.U32 R47, RZ, RZ, R3 ;  /* 0x000000ffff2f7224 */ /* 0x000fe200078e0003 */
[----:B------:R-:W-:Y:S01]  /*4fd0*/  LOP3.LUT R43, R7, 0x3ff00000, RZ, 0xfc, !PT ;  /* 0x3ff00000072b7812 */ /* 0x000fe200078efcff */
[----:B------:R-:W-:Y:S01]  /*4fe0*/  IMAD.MOV.U32 R46, RZ, RZ, R8 ;  /* 0x000000ffff2e7224 */ /* 0x000fe200078e0008 */
[----:B------:R-:W-:Y:S01]  /*4ff0*/  MOV R44, 0x1 ;  /* 0x00000001002c7802 */ /* 0x000fe20000000f00 */
[----:B------:R-:W-:Y:S01]  /*5000*/  BSSY.RECONVERGENT B3, `(.L_x_105) ;  /* 0x0000055000037945 */ /* 0x000fe20003800200 */
[----:B------:R-:W-:-:S02]  /*5010*/  FSETP.GEU.AND P2, PT, |R47|, 1.469367938527859385e-39, PT ;  /* 0x001000002f00780b */ /* 0x000fc40003f4e200 */
[----:B------:R-:W-:Y:S01]  /*5020*/  LOP3.LUT R3, R47, 0x7ff00000, RZ, 0xc0, !PT ;  /* 0x7ff000002f037812 */ /* 0x000fe200078ec0ff */
[----:B------:R-:W-:Y:S01]  /*5030*/  @!P0 DMUL R42, R12, 8.98846567431157953865e+307 ;  /* 0x7fe000000c2a8828 */ /* 0x000fe20000000000 */
[----:B------:R-:W-:-:S04]  /*5040*/  LOP3.LUT R8, R5, 0x7ff00000, RZ, 0xc0, !PT ;  /* 0x7ff0000005087812 */ /* 0x000fc800078ec0ff */
[----:B------:R-:W-:Y:S01]  /*5050*/  ISETP.GE.U32.AND P1, PT, R3, R8, PT ;  /* 0x000000080300720c */ /* 0x000fe20003f26070 */
[----:B------:R-:W0:Y:S04]  /*5060*/  MUFU.RCP64H R45, R43 ;  /* 0x0000002b002d7308 */ /* 0x000e280000001800 */
[----:B------:R-:W-:Y:S02]  /*5070*/  @!P2 LOP3.LUT R6, R13, 0x7ff00000, RZ, 0xc0, !PT ;  /* 0x7ff000000d06a812 */ /* 0x000fe400078ec0ff */
[----:B------:R-:W-:Y:S02]  /*5080*/  @!P2 MOV R50, RZ ;  /* 0x000000ff0032a202 */ /* 0x000fe40000000f00 */
[----:B------:R-:W-:Y:S01]  /*5090*/  @!P2 ISETP.GE.U32.AND P3, PT, R3, R6, PT ;  /* 0x000000060300a20c */ /* 0x000fe20003f66070 */
[----:B------:R-:W-:Y:S01]  /*50a0*/  IMAD.MOV.U32 R6, RZ, RZ, 0x1ca00000 ;  /* 0x1ca00000ff067424 */ /* 0x000fe200078e00ff */
[----:B------:R-:W-:-:S04]  /*50b0*/  @!P0 LOP3.LUT R8, R43, 0x7ff00000, RZ, 0xc0, !PT ;  /* 0x7ff000002b088812 */ /* 0x000fc800078ec0ff */
[C---:B------:R-:W-:Y:S02]  /*50c0*/  @!P2 SEL R5, R6.reuse, 0x63400000, !P3 ;  /* 0x634000000605a807 */ /* 0x040fe40005800000 */
[----:B------:R-:W-:Y:S01]  /*50d0*/  SEL R7, R6, 0x63400000, !P1 ;  /* 0x6340000006077807 */ /* 0x000fe20004800000 */
[----:B0-----:R-:W-:Y:S01]  /*50e0*/  DFMA R48, R44, -R42, 1 ;  /* 0x3ff000002c30742b */ /* 0x001fe2000000082a */
[----:B------:R-:W-:Y:S02]  /*50f0*/  @!P2 LOP3.LUT R5, R5, 0x80000000, R47, 0xf8, !PT ;  /* 0x800000000505a812 */ /* 0x000fe400078ef82f */
[----:B------:R-:W-:Y:S02]  /*5100*/  IADD3 R9, PT, PT, R8, -0x1, RZ ;  /* 0xffffffff08097810 */ /* 0x000fe40007ffe0ff */
[----:B------:R-:W-:Y:S01]  /*5110*/  @!P2 LOP3.LUT R51, R5, 0x100000, RZ, 0xfc, !PT ;  /* 0x001000000533a812 */ /* 0x000fe200078efcff */
[----:B------:R-:W-:Y:S02]  /*5120*/  IMAD.MOV.U32 R5, RZ, RZ, R3 ;  /* 0x000000ffff057224 */ /* 0x000fe400078e0003 */
[----:B------:R-:W-:-:S08]  /*5130*/  DFMA R48, R48, R48, R48 ;  /* 0x000000303030722b */ /* 0x000fd00000000030 */
[----:B------:R-:W-:Y:S01]  /*5140*/  DFMA R44, R44, R48, R44 ;  /* 0x000000302c2c722b */ /* 0x000fe2000000002c */
[----:B------:R-:W-:Y:S01]  /*5150*/  LOP3.LUT R49, R7, 0x800fffff, R47, 0xf8, !PT ;  /* 0x800fffff07317812 */ /* 0x000fe200078ef82f */
[----:B------:R-:W-:-:S06]  /*5160*/  IMAD.MOV.U32 R48, RZ, RZ, R46 ;  /* 0x000000ffff307224 */ /* 0x000fcc00078e002e */
[----:B------:R-:W-:Y:S02]  /*5170*/  DFMA R52, R44, -R42, 1 ;  /* 0x3ff000002c34742b */ /* 0x000fe4000000082a */
[----:B------:R-:W-:-:S06]  /*5180*/  @!P2 DFMA R48, R48, 2, -R50 ;  /* 0x400000003030a82b */ /* 0x000fcc0000000832 */
[----:B------:R-:W-:-:S04]  /*5190*/  DFMA R52, R44, R52, R44 ;  /* 0x000000342c34722b */ /* 0x000fc8000000002c */
[----:B------:R-:W-:-:S04]  /*51a0*/  @!P2 LOP3.LUT R5, R49, 0x7ff00000, RZ, 0xc0, !PT ;  /* 0x7ff000003105a812 */ /* 0x000fc800078ec0ff */
[----:B------:R-:W-:Y:S01]  /*51b0*/  DMUL R50, R52, R48 ;  /* 0x0000003034327228 */ /* 0x000fe20000000000 */
[----:B------:R-:W-:-:S05]  /*51c0*/  VIADD R7, R5, 0xffffffff ;  /* 0xffffffff05077836 */ /* 0x000fca0000000000 */
[----:B------:R-:W-:Y:S02]  /*51d0*/  ISETP.GT.U32.AND P0, PT, R7, 0x7feffffe, PT ;  /* 0x7feffffe0700780c */ /* 0x000fe40003f04070 */
[----:B------:R-:W-:Y:S02]  /*51e0*/  DFMA R44, R50, -R42, R48 ;  /* 0x8000002a322c722b */ /* 0x000fe40000000030 */
[----:B------:R-:W-:-:S06]  /*51f0*/  ISETP.GT.U32.OR P0, PT, R9, 0x7feffffe, P0 ;  /* 0x7feffffe0900780c */ /* 0x000fcc0000704470 */
[----:B------:R-:W-:-:S07]  /*5200*/  DFMA R44, R52, R44, R50 ;  /* 0x0000002c342c722b */ /* 0x000fce0000000032 */
[----:B------:R-:W-:Y:S05]  /*5210*/  @P0 BRA `(.L_x_106) ;  /* 0x00000000006c0947 */ /* 0x000fea0003800000 */
[----:B------:R-:W-:-:S04]  /*5220*/  LOP3.LUT R8, R13, 0x7ff00000, RZ, 0xc0, !PT ;  /* 0x7ff000000d087812 */ /* 0x000fc800078ec0ff */
[CC--:B------:R-:W-:Y:S02]  /*5230*/  VIADDMNMX R5, R3.reuse, -R8.reuse, 0xb9600000, !PT ;  /* 0xb960000003057446 */ /* 0x0c0fe40007800908 */
[----:B------:R-:W-:Y:S02]  /*5240*/  ISETP.GE.U32.AND P0, PT, R3, R8, PT ;  /* 0x000000080300720c */ /* 0x000fe40003f06070 */
[----:B------:R-:W-:Y:S02]  /*5250*/  VIMNMX R5, PT, PT, R5, 0x46a00000, PT ;  /* 0x46a0000005057848 */ /* 0x000fe40003fe0100 */
[----:B------:R-:W-:Y:S02]  /*5260*/  SEL R6, R6, 0x63400000, !P0 ;  /* 0x6340000006067807 */ /* 0x000fe40004000000 */
[----:B------:R-:W-:-:S03]  /*5270*/  MOV R8, RZ ;  /* 0x000000ff00087202 */ /* 0x000fc60000000f00 */
[----:B------:R-:W-:-:S04]  /*5280*/  IMAD.IADD R5, R5, 0x1, -R6 ;  /* 0x0000000105057824 */ /* 0x000fc800078e0a06 */
[----:B------:R-:W-:-:S06]  /*5290*/  VIADD R9, R5, 0x7fe00000 ;  /* 0x7fe0000005097836 */ /* 0x000fcc0000000000 */
[----:B------:R-:W-:-:S10]  /*52a0*/  DMUL R6, R44, R8 ;  /* 0x000000082c067228 */ /* 0x000fd40000000000 */
[----:B------:R-:W-:-:S13]  /*52b0*/  FSETP.GTU.AND P0, PT, |R7|, 1.469367938527859385e-39, PT ;  /* 0x001000000700780b */ /* 0x000fda0003f0c200 */
[----:B------:R-:W-:Y:S05]  /*52c0*/  @P0 BRA `(.L_x_107) ;  /* 0x0000000000a00947 */ /* 0x000fea0003800000 */
[----:B------:R-:W-:Y:S01]  /*52d0*/  DFMA R42, R44, -R42, R48 ;  /* 0x8000002a2c2a722b */ /* 0x000fe20000000030 */
[----:B------:R-:W-:-:S09]  /*52e0*/  IMAD.MOV.U32 R12, RZ, RZ, RZ ;  /* 0x000000ffff0c7224 */ /* 0x000fd200078e00ff */
[C---:B------:R-:W-:Y:S02]  /*52f0*/  FSETP.NEU.AND P0, PT, R43.reuse, RZ, PT ;  /* 0x000000ff2b00720b */ /* 0x040fe40003f0d000 */
[----:B------:R-:W-:-:S04]  /*5300*/  LOP3.LUT R3, R43, 0x80000000, R13, 0x48, !PT ;  /* 0x800000002b037812 */ /* 0x000fc800078e480d */
[----:B------:R-:W-:-:S07]  /*5310*/  LOP3.LUT R13, R3, R9, RZ, 0xfc, !PT ;  /* 0x00000009030d7212 */ /* 0x000fce00078efcff */
[----:B------:R-:W-:Y:S05]  /*5320*/  @!P0 BRA `(.L_x_107) ;  /* 0x0000000000888947 */ /* 0x000fea0003800000 */
[----:B------:R-:W-:Y:S01]  /*5330*/  IMAD.MOV R9, RZ, RZ, -R5 ;  /* 0x000000ffff097224 */ /* 0x000fe200078e0a05 */
[----:B------:R-:W-:Y:S02]  /*5340*/  MOV R8, RZ ;  /* 0x000000ff00087202 */ /* 0x000fe40000000f00 */
[----:B------:R-:W-:-:S04]  /*5350*/  IADD3 R5, PT, PT, -R5, -0x43300000, RZ ;  /* 0xbcd0000005057810 */ /* 0x000fc80007ffe1ff */
[----:B------:R-:W-:Y:S02]  /*5360*/  DFMA R8, R6, -R8, R44 ;  /* 0x800000080608722b */ /* 0x000fe4000000002c */
[----:B------:R-:W-:-:S08]  /*5370*/  DMUL.RP R44, R44, R12 ;  /* 0x0000000c2c2c7228 */ /* 0x000fd00000008000 */
[----:B------:R-:W-:Y:S02]  /*5380*/  FSETP.NEU.AND P0, PT, |R9|, R5, PT ;  /* 0x000000050900720b */ /* 0x000fe40003f0d200 */
[----:B------:R-:W-:Y:S02]  /*5390*/  LOP3.LUT R3, R45, R3, RZ, 0x3c, !PT ;  /* 0x000000032d037212 */ /* 0x000fe400078e3cff */
[----:B------:R-:W-:Y:S02]  /*53a0*/  FSEL R6, R44, R6, !P0 ;  /* 0x000000062c067208 */ /* 0x000fe40004000000 */
[----:B------:R-:W-:Y:S01]  /*53b0*/  FSEL R7, R3, R7, !P0 ;  /* 0x0000000703077208 */ /* 0x000fe20004000000 */
[----:B------:R-:W-:Y:S06]  /*53c0*/  BRA `(.L_x_107) ;  /* 0x0000000000607947 */ /* 0x000fec0003800000 */
.L_x_106:
[----:B------:R-:W-:-:S14]  /*53d0*/  DSETP.NAN.AND P0, PT, R46, R46, PT ;  /* 0x0000002e2e00722a */ /* 0x000fdc0003f08000 */
[----:B------:R-:W-:Y:S05]  /*53e0*/  @P0 BRA `(.L_x_108) ;  /* 0x00000000004c0947 */ /* 0x000fea0003800000 */
[----:B------:R-:W-:-:S14]  /*53f0*/  DSETP.NAN.AND P0, PT, R12, R12, PT ;  /* 0x0000000c0c00722a */ /* 0x000fdc0003f08000 */
[----:B------:R-:W-:Y:S05]  /*5400*/  @P0 BRA `(.L_x_109) ;  /* 0x0000000000340947 */ /* 0x000fea0003800000 */
[----:B------:R-:W-:Y:S01]  /*5410*/  ISETP.NE.AND P0, PT, R5, R8, PT ;  /* 0x000000080500720c */ /* 0x000fe20003f05270 */
[----:B------:R-:W-:Y:S02]  /*5420*/  IMAD.MOV.U32 R6, RZ, RZ, 0x0 ;  /* 0x00000000ff067424 */ /* 0x000fe400078e00ff */
[----:B------:R-:W-:-:S10]  /*5430*/  IMAD.MOV.U32 R7, RZ, RZ, -0x80000 ;  /* 0xfff80000ff077424 */ /* 0x000fd400078e00ff */
[----:B------:R-:W-:Y:S05]  /*5440*/  @!P0 BRA `(.L_x_107) ;  /* 0x0000000000408947 */ /* 0x000fea0003800000 */
[----:B------:R-:W-:Y:S02]  /*5450*/  ISETP.NE.AND P0, PT, R5, 0x7ff00000, PT ;  /* 0x7ff000000500780c */ /* 0x000fe40003f05270 */
[----:B------:R-:W-:Y:S02]  /*5460*/  LOP3.LUT R3, R47, 0x80000000, R13, 0x48, !PT ;  /* 0x800000002f037812 */ /* 0x000fe400078e480d */
[----:B------:R-:W-:-:S13]  /*5470*/  ISETP.EQ.OR P0, PT, R8, RZ, !P0 ;  /* 0x000000ff0800720c */ /* 0x000fda0004702670 */
[----:B------:R-:W-:Y:S01]  /*5480*/  @P0 LOP3.LUT R5, R3, 0x7ff00000, RZ, 0xfc, !PT ;  /* 0x7ff0000003050812 */ /* 0x000fe200078efcff */
[----:B------:R-:W-:Y:S01]  /*5490*/  @!P0 IMAD.MOV.U32 R7, RZ, RZ, R3 ;  /* 0x000000ffff078224 */ /* 0x000fe200078e0003 */
[----:B------:R-:W-:Y:S01]  /*54a0*/  @!P0 MOV R6, RZ ;  /* 0x000000ff00068202 */ /* 0x000fe20000000f00 */
[----:B------:R-:W-:Y:S01]  /*54b0*/  @P0 IMAD.MOV.U32 R6, RZ, RZ, RZ ;  /* 0x000000ffff060224 */ /* 0x000fe200078e00ff */
[----:B------:R-:W-:Y:S01]  /*54c0*/  @P0 MOV R7, R5 ;  /* 0x0000000500070202 */ /* 0x000fe20000000f00 */
[----:B------:R-:W-:Y:S06]  /*54d0*/  BRA `(.L_x_107) ;  /* 0x00000000001c7947 */ /* 0x000fec0003800000 */
.L_x_109:
[----:B------:R-:W-:Y:S01]  /*54e0*/  LOP3.LUT R3, R13, 0x80000, RZ, 0xfc, !PT ;  /* 0x000800000d037812 */ /* 0x000fe200078efcff */
[----:B------:R-:W-:-:S04]  /*54f0*/  IMAD.MOV.U32 R6, RZ, RZ, R12 ;  /* 0x000000ffff067224 */ /* 0x000fc800078e000c */
[----:B------:R-:W-:Y:S01]  /*5500*/  IMAD.MOV.U32 R7, RZ, RZ, R3 ;  /* 0x000000ffff077224 */ /* 0x000fe200078e0003 */
[----:B------:R-:W-:Y:S06]  /*5510*/  BRA `(.L_x_107) ;  /* 0x00000000000c7947 */ /* 0x000fec0003800000 */
.L_x_108:
[----:B------:R-:W-:Y:S02]  /*5520*/  LOP3.LUT R3, R47, 0x80000, RZ, 0xfc, !PT ;  /* 0x000800002f037812 */ /* 0x000fe400078efcff */
[----:B------:R-:W-:-:S03]  /*5530*/  MOV R6, R46 ;  /* 0x0000002e00067202 */ /* 0x000fc60000000f00 */
[----:B------:R-:W-:-:S07]  /*5540*/  IMAD.MOV.U32 R7, RZ, RZ, R3 ;  /* 0x000000ffff077224 */ /* 0x000fce00078e0003 */
.L_x_107:
[----:B------:R-:W-:Y:S05]  /*5550*/  BSYNC.RECONVERGENT B3 ;  /* 0x0000000000037941 */ /* 0x000fea0003800200 */
.L_x_105:
[----:B------:R-:W-:Y:S02]  /*5560*/  HFMA2 R5, -RZ, RZ, 0, 0 ;  /* 0x00000000ff057431 */ /* 0x000fe400000001ff */
[----:B------:R-:W-:Y:S02]  /*5570*/  IMAD.MOV.U32 R3, RZ, RZ, R7 ;  /* 0x000000ffff037224 */ /* 0x000fe400078e0007 */
[----:B------:R-:W-:Y:S05]  /*5580*/  RET.REL.NODEC R4 `(_Z26computeAccelerationsKernelPKdS0_S0_S0_PdS1_S1_i) ;  /* 0xffffffa8049c7950 */ /* 0x000fea0003c3ffff */
        .weak           $__internal_1_$__cuda_sm20_dsqrt_rn_f64_mediumpath_v1
        .type           $__internal_1_$__cuda_sm20_dsqrt_rn_f64_mediumpath_v1,@function
        .size           $__internal_1_$__cuda_sm20_dsqrt_rn_f64_mediumpath_v1,(.L_x_116 - $__internal_1_$__cuda_sm20_dsqrt_rn_f64_mediumpath_v1)
$__internal_1_$__cuda_sm20_dsqrt_rn_f64_mediumpath_v1:
[----:B------:R-:W-:Y:S01]  /*5590*/  ISETP.GE.U32.AND P0, PT, R6, -0x3400000, PT ;  /* 0xfcc000000600780c */ /* 0x000fe20003f06070 */
[----:B------:R-:W-:Y:S01]  /*55a0*/  BSSY.RECONVERGENT B3, `(.L_x_110) ;  /* 0x0000029000037945 */ /* 0x000fe20003800200 */
[----:B------:R-:W-:Y:S01]  /*55b0*/  IMAD.MOV.U32 R47, RZ, RZ, R9 ;  /* 0x000000ffff2f7224 */ /* 0x000fe200078e0009 */
[----:B------:R-:W-:Y:S01]  /*55c0*/  MOV R46, R10 ;  /* 0x0000000a002e7202 */ /* 0x000fe20000000f00 */
[----:B------:R-:W-:Y:S01]  /*55d0*/  IMAD.MOV.U32 R44, RZ, RZ, R4 ;  /* 0x000000ffff2c7224 */ /* 0x000fe200078e0004 */
[----:B------:R-:W-:Y:S01]  /*55e0*/  MOV R9, R7 ;  /* 0x0000000700097202 */ /* 0x000fe20000000f00 */
[----:B------:R-:W-:Y:S02]  /*55f0*/  IMAD.MOV.U32 R45, RZ, RZ, R3 ;  /* 0x000000ffff2d7224 */ /* 0x000fe400078e0003 */
[----:B------:R-:W-:-:S05]  /*5600*/  IMAD.MOV.U32 R13, RZ, RZ, R5 ;  /* 0x000000ffff0d7224 */ /* 0x000fca00078e0005 */
[----:B------:R-:W-:Y:S05]  /*5610*/  @!P0 BRA `(.L_x_111) ;  /* 0x0000000000208947 */ /* 0x000fea0003800000 */
[----:B------:R-:W-:-:S10]  /*5620*/  DFMA.RM R8, R46, R12, R8 ;  /* 0x0000000c2e08722b */ /* 0x000fd40000004008 */
[----:B------:R-:W-:-:S05]  /*5630*/  IADD3 R4, P0, PT, R8, 0x1, RZ ;  /* 0x0000000108047810 */ /* 0x000fca0007f1e0ff */
[----:B------:R-:W-:-:S06]  /*5640*/  IMAD.X R5, RZ, RZ, R9, P0 ;  /* 0x000000ffff057224 */ /* 0x000fcc00000e0609 */
[----:B------:R-:W-:-:S08]  /*5650*/  DFMA.RP R44, -R8, R4, R44 ;  /* 0x00000004082c722b */ /* 0x000fd0000000812c */
[----:B------:R-:W-:-:S06]  /*5660*/  DSETP.GT.AND P0, PT, R44, RZ, PT ;  /* 0x000000ff2c00722a */ /* 0x000fcc0003f04000 */
[----:B------:R-:W-:Y:S02]  /*5670*/  FSEL R4, R4, R8, P0 ;  /* 0x0000000804047208 */ /* 0x000fe40000000000 */
[----:B------:R-:W-:Y:S01]  /*5680*/  FSEL R5, R5, R9, P0 ;  /* 0x0000000905057208 */ /* 0x000fe20000000000 */
[----:B------:R-:W-:Y:S06]  /*5690*/  BRA `(.L_x_112) ;  /* 0x0000000000647947 */ /* 0x000fec0003800000 */
.L_x_111:
[----:B------:R-:W-:-:S14]  /*56a0*/  DSETP.NE.AND P0, PT, R44, RZ, PT ;  /* 0x000000ff2c00722a */ /* 0x000fdc0003f05000 */
[----:B------:R-:W-:Y:S05]  /*56b0*/  @!P0 BRA `(.L_x_113) ;  /* 0x0000000000588947 */ /* 0x000fea0003800000 */
[----:B------:R-:W-:-:S13]  /*56c0*/  ISETP.GE.AND P0, PT, R45, RZ, PT ;  /* 0x000000ff2d00720c */ /* 0x000fda0003f06270 */
[----:B------:R-:W-:Y:S01]  /*56d0*/  @!P0 IMAD.MOV.U32 R4, RZ, RZ, 0x0 ;  /* 0x00000000ff048424 */ /* 0x000fe200078e00ff */
[----:B------:R-:W-:Y:S01]  /*56e0*/  @!P0 MOV R5, 0xfff80000 ;  /* 0xfff8000000058802 */ /* 0x000fe20000000f00 */
[----:B------:R-:W-:Y:S06]  /*56f0*/  @!P0 BRA `(.L_x_112) ;  /* 0x00000000004c8947 */ /* 0x000fec0003800000 */
[----:B------:R-:W-:-:S13]  /*5700*/  ISETP.GT.AND P0, PT, R45, 0x7fefffff, PT ;  /* 0x7fefffff2d00780c */ /* 0x000fda0003f04270 */
[----:B------:R-:W-:Y:S05]  /*5710*/  @P0 BRA `(.L_x_113) ;  /* 0x0000000000400947 */ /* 0x000fea0003800000 */
[----:B------:R-:W-:Y:S01]  /*5720*/  DMUL R44, R44, 8.11296384146066816958e+31 ;  /* 0x469000002c2c7828 */ /* 0x000fe20000000000 */
[----:B------:R-:W-:Y:S01]  /*5730*/  IMAD.MOV.U32 R8, RZ, RZ, RZ ;  /* 0x000000ffff087224 */ /* 0x000fe200078e00ff */
[----:B------:R-:W-:Y:S01]  /*5740*/  MOV R5, 0x3fd80000 ;  /* 0x3fd8000000057802 */ /* 0x000fe20000000f00 */
[----:B------:R-:W-:-:S03]  /*5750*/  IMAD.MOV.U32 R4, RZ, RZ, 0x0 ;  /* 0x00000000ff047424 */ /* 0x000fc600078e00ff */
[----:B------:R-:W0:Y:S02]  /*5760*/  MUFU.RSQ64H R9, R45 ;  /* 0x0000002d00097308 */ /* 0x000e240000001c00 */
[----:B0-----:R-:W-:-:S08]  /*5770*/  DMUL R6, R8, R8 ;  /* 0x0000000808067228 */ /* 0x001fd00000000000 */
[----:B------:R-:W-:-:S08]  /*5780*/  DFMA R6, R44, -R6, 1 ;  /* 0x3ff000002c06742b */ /* 0x000fd00000000806 */
[----:B------:R-:W-:Y:S02]  /*5790*/  DFMA R4, R6, R4, 0.5 ;  /* 0x3fe000000604742b */ /* 0x000fe40000000004 */
[----:B------:R-:W-:-:S08]  /*57a0*/  DMUL R6, R8, R6 ;  /* 0x0000000608067228 */ /* 0x000fd00000000000 */
[----:B------:R-:W-:-:S08]  /*57b0*/  DFMA R6, R4, R6, R8 ;  /* 0x000000060406722b */ /* 0x000fd00000000008 */
[----:B------:R-:W-:Y:S02]  /*57c0*/  DMUL R4, R44, R6 ;  /* 0x000000062c047228 */ /* 0x000fe40000000000 */
[----:B------:R-:W-:-:S06]  /*57d0*/  VIADD R7, R7, 0xfff00000 ;  /* 0xfff0000007077836 */ /* 0x000fcc0000000000 */
[----:B------:R-:W-:-:S08]  /*57e0*/  DFMA R8, R4, -R4, R44 ;  /* 0x800000040408722b */ /* 0x000fd0000000002c */
[----:B------:R-:W-:-:S10]  /*57f0*/  DFMA R4, R6, R8, R4 ;  /* 0x000000080604722b */ /* 0x000fd40000000004 */
[----:B------:R-:W-:Y:S01]  /*5800*/  VIADD R5, R5, 0xfcb00000 ;  /* 0xfcb0000005057836 */ /* 0x000fe20000000000 */
[----:B------:R-:W-:Y:S06]  /*5810*/  BRA `(.L_x_112) ;  /* 0x0000000000047947 */ /* 0x000fec0003800000 */
.L_x_113:
[----:B------:R-:W-:-:S11]  /*5820*/  DADD R4, R44, R44 ;  /* 0x000000002c047229 */ /* 0x000fd6000000002c */
.L_x_112:
[----:B------:R-:W-:Y:S05]  /*5830*/  BSYNC.RECONVERGENT B3 ;  /* 0x0000000000037941 */ /* 0x000fea0003800200 */
.L_x_110:
[----:B------:R-:W-:Y:S01]  /*5840*/  IMAD.MOV.U32 R43, RZ, RZ, 0x0 ;  /* 0x00000000ff2b7424 */ /* 0x000fe200078e00ff */
[----:B------:R-:W-:-:S03]  /*5850*/  MOV R3, R5 ;  /* 0x0000000500037202 */ /* 0x000fc60000000f00 */
[----:B------:R-:W-:Y:S05]  /*5860*/  RET.REL.NODEC R42 `(_Z26computeAccelerationsKernelPKdS0_S0_S0_PdS1_S1_i) ;  /* 0xffffffa42ae47950 */ /* 0x000fea0003c3ffff */
.L_x_114:
        /* <DEDUP_REMOVED lines=9> */
.L_x_116:


//--------------------- .nv.shared.reserved.0     --------------------------
	.section	.nv.shared.reserved.0,"aw",@nobits
	.weak		__nv_reservedSMEM_offset_0_alias
	.size		__nv_reservedSMEM_offset_0_alias, 0, 64
	.other		__nv_reservedSMEM_offset_0_alias,@"STO_CUDA_RESERVED_SHARED STV_DEFAULT"
__nv_reservedSMEM_offset_0_alias:
	.zero		0
	.zero		64


//--------------------- .nv.constant0._Z22updateVelocitiesKernelPdS_S_PKdS1_S1_di --------------------------
	.section	.nv.constant0._Z22updateVelocitiesKernelPdS_S_PKdS1_S1_di,"a",@progbits
	.sectionflags	@""
	.align	4
.nv.constant0._Z22updateVelocitiesKernelPdS_S_PKdS1_S1_di:
	.zero		956


//--------------------- .nv.constant0._Z21updatePositionsKernelPdS_S_S_S_S_PKdS1_S1_di --------------------------
	.section	.nv.constant0._Z21updatePositionsKernelPdS_S_S_S_S_PKdS1_S1_di,"a",@progbits
	.sectionflags	@""
	.align	4
.nv.constant0._Z21updatePositionsKernelPdS_S_S_S_S_PKdS1_S1_di:
	.zero		980


//--------------------- .nv.constant0._Z26computeAccelerationsKernelPKdS0_S0_S0_PdS1_S1_i --------------------------
	.section	.nv.constant0._Z26computeAccelerationsKernelPKdS0_S0_S0_PdS1_S1_i,"a",@progbits
	.sectionflags	@""
	.align	4
.nv.constant0._Z26computeAccelerationsKernelPKdS0_S0_S0_PdS1_S1_i:
	.zero		956


//--------------------- SYMBOLS --------------------------

	.type		.nv.reservedSmem.offset0,@object
	.size		.nv.reservedSmem.offset0,0x4
